//
// Generated by NVIDIA NVVM Compiler
//
// Compiler Build ID: CL-36424714
// Cuda compilation tools, release 13.0, V13.0.88
// Based on NVVM 20.0.0
//

.version 9.0
.target sm_100
.address_size 64

	// .globl	_Z20cross_entropy_kernelPfPmS_mm

.visible .entry _Z20cross_entropy_kernelPfPmS_mm(
	.param .u64 .ptr .align 1 _Z20cross_entropy_kernelPfPmS_mm_param_0,
	.param .u64 .ptr .align 1 _Z20cross_entropy_kernelPfPmS_mm_param_1,
	.param .u64 .ptr .align 1 _Z20cross_entropy_kernelPfPmS_mm_param_2,
	.param .u64 _Z20cross_entropy_kernelPfPmS_mm_param_3,
	.param .u64 _Z20cross_entropy_kernelPfPmS_mm_param_4
)
{
	.reg .pred 	%p<52>;
	.reg .b32 	%r<41>;
	.reg .b32 	%f<330>;
	.reg .b64 	%rd<88>;

	ld.param.u64 	%rd40, [_Z20cross_entropy_kernelPfPmS_mm_param_0];
	ld.param.u64 	%rd37, [_Z20cross_entropy_kernelPfPmS_mm_param_1];
	ld.param.u64 	%rd38, [_Z20cross_entropy_kernelPfPmS_mm_param_2];
	ld.param.u64 	%rd41, [_Z20cross_entropy_kernelPfPmS_mm_param_3];
	ld.param.u64 	%rd39, [_Z20cross_entropy_kernelPfPmS_mm_param_4];
	cvta.to.global.u64 	%rd1, %rd40;
	mov.u32 	%r1, %ntid.x;
	mov.u32 	%r2, %ctaid.x;
	mov.u32 	%r3, %tid.x;
	mad.lo.s32 	%r4, %r1, %r2, %r3;
	cvt.u64.u32 	%rd2, %r4;
	setp.le.u64 	%p1, %rd41, %rd2;
	@%p1 bra 	$L__BB0_27;
	setp.eq.s64 	%p2, %rd39, 0;
	mov.f32 	%f320, 0fFF800000;
	@%p2 bra 	$L__BB0_14;
	mul.lo.s64 	%rd3, %rd39, %rd2;
	and.b64  	%rd4, %rd39, 15;
	setp.lt.u64 	%p3, %rd39, 16;
	mov.f32 	%f320, 0fFF800000;
	mov.b64 	%rd76, 0;
	@%p3 bra 	$L__BB0_5;
	and.b64  	%rd76, %rd39, -16;
	shl.b64 	%rd43, %rd3, 2;
	add.s64 	%rd44, %rd43, %rd1;
	add.s64 	%rd81, %rd44, 32;
	mov.f32 	%f320, 0fFF800000;
	mov.u64 	%rd82, %rd76;
$L__BB0_4:
	.pragma "nounroll";
	ld.global.f32 	%f30, [%rd81+-32];
	setp.gt.f32 	%p4, %f30, %f320;
	selp.f32 	%f31, %f30, %f320, %p4;
	ld.global.f32 	%f32, [%rd81+-28];
	setp.gt.f32 	%p5, %f32, %f31;
	selp.f32 	%f33, %f32, %f31, %p5;
	ld.global.f32 	%f34, [%rd81+-24];
	setp.gt.f32 	%p6, %f34, %f33;
	selp.f32 	%f35, %f34, %f33, %p6;
	ld.global.f32 	%f36, [%rd81+-20];
	setp.gt.f32 	%p7, %f36, %f35;
	selp.f32 	%f37, %f36, %f35, %p7;
	ld.global.f32 	%f38, [%rd81+-16];
	setp.gt.f32 	%p8, %f38, %f37;
	selp.f32 	%f39, %f38, %f37, %p8;
	ld.global.f32 	%f40, [%rd81+-12];
	setp.gt.f32 	%p9, %f40, %f39;
	selp.f32 	%f41, %f40, %f39, %p9;
	ld.global.f32 	%f42, [%rd81+-8];
	setp.gt.f32 	%p10, %f42, %f41;
	selp.f32 	%f43, %f42, %f41, %p10;
	ld.global.f32 	%f44, [%rd81+-4];
	setp.gt.f32 	%p11, %f44, %f43;
	selp.f32 	%f45, %f44, %f43, %p11;
	ld.global.f32 	%f46, [%rd81];
	setp.gt.f32 	%p12, %f46, %f45;
	selp.f32 	%f47, %f46, %f45, %p12;
	ld.global.f32 	%f48, [%rd81+4];
	setp.gt.f32 	%p13, %f48, %f47;
	selp.f32 	%f49, %f48, %f47, %p13;
	ld.global.f32 	%f50, [%rd81+8];
	setp.gt.f32 	%p14, %f50, %f49;
	selp.f32 	%f51, %f50, %f49, %p14;
	ld.global.f32 	%f52, [%rd81+12];
	setp.gt.f32 	%p15, %f52, %f51;
	selp.f32 	%f53, %f52, %f51, %p15;
	ld.global.f32 	%f54, [%rd81+16];
	setp.gt.f32 	%p16, %f54, %f53;
	selp.f32 	%f55, %f54, %f53, %p16;
	ld.global.f32 	%f56, [%rd81+20];
	setp.gt.f32 	%p17, %f56, %f55;
	selp.f32 	%f57, %f56, %f55, %p17;
	ld.global.f32 	%f58, [%rd81+24];
	setp.gt.f32 	%p18, %f58, %f57;
	selp.f32 	%f59, %f58, %f57, %p18;
	ld.global.f32 	%f60, [%rd81+28];
	setp.gt.f32 	%p19, %f60, %f59;
	selp.f32 	%f320, %f60, %f59, %p19;
	add.s64 	%rd82, %rd82, -16;
	add.s64 	%rd81, %rd81, 64;
	setp.eq.s64 	%p20, %rd82, 0;
	@%p20 bra 	$L__BB0_5;
	bra.uni 	$L__BB0_4;
$L__BB0_5:
	setp.eq.s64 	%p21, %rd4, 0;
	@%p21 bra 	$L__BB0_14;
	and.b64  	%rd8, %rd39, 7;
	setp.lt.u64 	%p22, %rd4, 8;
	@%p22 bra 	$L__BB0_8;
	add.s64 	%rd45, %rd76, %rd3;
	shl.b64 	%rd46, %rd45, 2;
	add.s64 	%rd47, %rd1, %rd46;
	ld.global.f32 	%f62, [%rd47];
	setp.gt.f32 	%p23, %f62, %f320;
	selp.f32 	%f63, %f62, %f320, %p23;
	ld.global.f32 	%f64, [%rd47+4];
	setp.gt.f32 	%p24, %f64, %f63;
	selp.f32 	%f65, %f64, %f63, %p24;
	ld.global.f32 	%f66, [%rd47+8];
	setp.gt.f32 	%p25, %f66, %f65;
	selp.f32 	%f67, %f66, %f65, %p25;
	ld.global.f32 	%f68, [%rd47+12];
	setp.gt.f32 	%p26, %f68, %f67;
	selp.f32 	%f69, %f68, %f67, %p26;
	ld.global.f32 	%f70, [%rd47+16];
	setp.gt.f32 	%p27, %f70, %f69;
	selp.f32 	%f71, %f70, %f69, %p27;
	ld.global.f32 	%f72, [%rd47+20];
	setp.gt.f32 	%p28, %f72, %f71;
	selp.f32 	%f73, %f72, %f71, %p28;
	ld.global.f32 	%f74, [%rd47+24];
	setp.gt.f32 	%p29, %f74, %f73;
	selp.f32 	%f75, %f74, %f73, %p29;
	ld.global.f32 	%f76, [%rd47+28];
	setp.gt.f32 	%p30, %f76, %f75;
	selp.f32 	%f320, %f76, %f75, %p30;
	add.s64 	%rd76, %rd76, 8;
$L__BB0_8:
	setp.eq.s64 	%p31, %rd8, 0;
	@%p31 bra 	$L__BB0_14;
	and.b64  	%rd79, %rd39, 3;
	setp.lt.u64 	%p32, %rd8, 4;
	@%p32 bra 	$L__BB0_11;
	add.s64 	%rd48, %rd76, %rd3;
	shl.b64 	%rd49, %rd48, 2;
	add.s64 	%rd50, %rd1, %rd49;
	ld.global.f32 	%f78, [%rd50];
	setp.gt.f32 	%p33, %f78, %f320;
	selp.f32 	%f79, %f78, %f320, %p33;
	ld.global.f32 	%f80, [%rd50+4];
	setp.gt.f32 	%p34, %f80, %f79;
	selp.f32 	%f81, %f80, %f79, %p34;
	ld.global.f32 	%f82, [%rd50+8];
	setp.gt.f32 	%p35, %f82, %f81;
	selp.f32 	%f83, %f82, %f81, %p35;
	ld.global.f32 	%f84, [%rd50+12];
	setp.gt.f32 	%p36, %f84, %f83;
	selp.f32 	%f320, %f84, %f83, %p36;
	add.s64 	%rd76, %rd76, 4;
$L__BB0_11:
	setp.eq.s64 	%p37, %rd79, 0;
	@%p37 bra 	$L__BB0_14;
	add.s64 	%rd51, %rd76, %rd3;
	shl.b64 	%rd52, %rd51, 2;
	add.s64 	%rd80, %rd1, %rd52;
$L__BB0_13:
	.pragma "nounroll";
	ld.global.f32 	%f85, [%rd80];
	setp.gt.f32 	%p38, %f85, %f320;
	selp.f32 	%f320, %f85, %f320, %p38;
	add.s64 	%rd80, %rd80, 4;
	add.s64 	%rd79, %rd79, -1;
	setp.ne.s64 	%p39, %rd79, 0;
	@%p39 bra 	$L__BB0_13;
$L__BB0_14:
	setp.eq.s64 	%p40, %rd39, 0;
	mov.f32 	%f329, 0f00000000;
	@%p40 bra 	$L__BB0_26;
	mul.lo.s64 	%rd19, %rd39, %rd2;
	and.b64  	%rd20, %rd39, 7;
	setp.lt.u64 	%p41, %rd39, 8;
	mov.f32 	%f329, 0f00000000;
	mov.b64 	%rd85, 0;
	@%p41 bra 	$L__BB0_18;
	and.b64  	%rd85, %rd39, -8;
	shl.b64 	%rd54, %rd19, 2;
	add.s64 	%rd55, %rd54, %rd1;
	add.s64 	%rd83, %rd55, 16;
	mov.f32 	%f329, 0f00000000;
	mov.u64 	%rd84, %rd85;
$L__BB0_17:
	.pragma "nounroll";
	ld.global.f32 	%f90, [%rd83+-16];
	sub.f32 	%f91, %f90, %f320;
	fma.rn.f32 	%f92, %f91, 0f3BBB989D, 0f3F000000;
	cvt.sat.f32.f32 	%f93, %f92;
	mov.f32 	%f94, 0f4B400001;
	mov.f32 	%f95, 0f437C0000;
	fma.rm.f32 	%f96, %f93, %f95, %f94;
	add.f32 	%f97, %f96, 0fCB40007F;
	neg.f32 	%f98, %f97;
	fma.rn.f32 	%f99, %f91, 0f3FB8AA3B, %f98;
	fma.rn.f32 	%f100, %f91, 0f32A57060, %f99;
	mov.b32 	%r5, %f96;
	shl.b32 	%r6, %r5, 23;
	mov.b32 	%f101, %r6;
	ex2.approx.ftz.f32 	%f102, %f100;
	fma.rn.f32 	%f103, %f102, %f101, %f329;
	ld.global.f32 	%f104, [%rd83+-12];
	sub.f32 	%f105, %f104, %f320;
	fma.rn.f32 	%f106, %f105, 0f3BBB989D, 0f3F000000;
	cvt.sat.f32.f32 	%f107, %f106;
	fma.rm.f32 	%f108, %f107, %f95, %f94;
	add.f32 	%f109, %f108, 0fCB40007F;
	neg.f32 	%f110, %f109;
	fma.rn.f32 	%f111, %f105, 0f3FB8AA3B, %f110;
	fma.rn.f32 	%f112, %f105, 0f32A57060, %f111;
	mov.b32 	%r7, %f108;
	shl.b32 	%r8, %r7, 23;
	mov.b32 	%f113, %r8;
	ex2.approx.ftz.f32 	%f114, %f112;
	fma.rn.f32 	%f115, %f114, %f113, %f103;
	ld.global.f32 	%f116, [%rd83+-8];
	sub.f32 	%f117, %f116, %f320;
	fma.rn.f32 	%f118, %f117, 0f3BBB989D, 0f3F000000;
	cvt.sat.f32.f32 	%f119, %f118;
	fma.rm.f32 	%f120, %f119, %f95, %f94;
	add.f32 	%f121, %f120, 0fCB40007F;
	neg.f32 	%f122, %f121;
	fma.rn.f32 	%f123, %f117, 0f3FB8AA3B, %f122;
	fma.rn.f32 	%f124, %f117, 0f32A57060, %f123;
	mov.b32 	%r9, %f120;
	shl.b32 	%r10, %r9, 23;
	mov.b32 	%f125, %r10;
	ex2.approx.ftz.f32 	%f126, %f124;
	fma.rn.f32 	%f127, %f126, %f125, %f115;
	ld.global.f32 	%f128, [%rd83+-4];
	sub.f32 	%f129, %f128, %f320;
	fma.rn.f32 	%f130, %f129, 0f3BBB989D, 0f3F000000;
	cvt.sat.f32.f32 	%f131, %f130;
	fma.rm.f32 	%f132, %f131, %f95, %f94;
	add.f32 	%f133, %f132, 0fCB40007F;
	neg.f32 	%f134, %f133;
	fma.rn.f32 	%f135, %f129, 0f3FB8AA3B, %f134;
	fma.rn.f32 	%f136, %f129, 0f32A57060, %f135;
	mov.b32 	%r11, %f132;
	shl.b32 	%r12, %r11, 23;
	mov.b32 	%f137, %r12;
	ex2.approx.ftz.f32 	%f138, %f136;
	fma.rn.f32 	%f139, %f138, %f137, %f127;
	ld.global.f32 	%f140, [%rd83];
	sub.f32 	%f141, %f140, %f320;
	fma.rn.f32 	%f142, %f141, 0f3BBB989D, 0f3F000000;
	cvt.sat.f32.f32 	%f143, %f142;
	fma.rm.f32 	%f144, %f143, %f95, %f94;
	add.f32 	%f145, %f144, 0fCB40007F;
	neg.f32 	%f146, %f145;
	fma.rn.f32 	%f147, %f141, 0f3FB8AA3B, %f146;
	fma.rn.f32 	%f148, %f141, 0f32A57060, %f147;
	mov.b32 	%r13, %f144;
	shl.b32 	%r14, %r13, 23;
	mov.b32 	%f149, %r14;
	ex2.approx.ftz.f32 	%f150, %f148;
	fma.rn.f32 	%f151, %f150, %f149, %f139;
	ld.global.f32 	%f152, [%rd83+4];
	sub.f32 	%f153, %f152, %f320;
	fma.rn.f32 	%f154, %f153, 0f3BBB989D, 0f3F000000;
	cvt.sat.f32.f32 	%f155, %f154;
	fma.rm.f32 	%f156, %f155, %f95, %f94;
	add.f32 	%f157, %f156, 0fCB40007F;
	neg.f32 	%f158, %f157;
	fma.rn.f32 	%f159, %f153, 0f3FB8AA3B, %f158;
	fma.rn.f32 	%f160, %f153, 0f32A57060, %f159;
	mov.b32 	%r15, %f156;
	shl.b32 	%r16, %r15, 23;
	mov.b32 	%f161, %r16;
	ex2.approx.ftz.f32 	%f162, %f160;
	fma.rn.f32 	%f163, %f162, %f161, %f151;
	ld.global.f32 	%f164, [%rd83+8];
	sub.f32 	%f165, %f164, %f320;
	fma.rn.f32 	%f166, %f165, 0f3BBB989D, 0f3F000000;
	cvt.sat.f32.f32 	%f167, %f166;
	fma.rm.f32 	%f168, %f167, %f95, %f94;
	add.f32 	%f169, %f168, 0fCB40007F;
	neg.f32 	%f170, %f169;
	fma.rn.f32 	%f171, %f165, 0f3FB8AA3B, %f170;
	fma.rn.f32 	%f172, %f165, 0f32A57060, %f171;
	mov.b32 	%r17, %f168;
	shl.b32 	%r18, %r17, 23;
	mov.b32 	%f173, %r18;
	ex2.approx.ftz.f32 	%f174, %f172;
	fma.rn.f32 	%f175, %f174, %f173, %f163;
	ld.global.f32 	%f176, [%rd83+12];
	sub.f32 	%f177, %f176, %f320;
	fma.rn.f32 	%f178, %f177, 0f3BBB989D, 0f3F000000;
	cvt.sat.f32.f32 	%f179, %f178;
	fma.rm.f32 	%f180, %f179, %f95, %f94;
	add.f32 	%f181, %f180, 0fCB40007F;
	neg.f32 	%f182, %f181;
	fma.rn.f32 	%f183, %f177, 0f3FB8AA3B, %f182;
	fma.rn.f32 	%f184, %f177, 0f32A57060, %f183;
	mov.b32 	%r19, %f180;
	shl.b32 	%r20, %r19, 23;
	mov.b32 	%f185, %r20;
	ex2.approx.ftz.f32 	%f186, %f184;
	fma.rn.f32 	%f329, %f186, %f185, %f175;
	add.s64 	%rd84, %rd84, -8;
	add.s64 	%rd83, %rd83, 32;
	setp.ne.s64 	%p42, %rd84, 0;
	@%p42 bra 	$L__BB0_17;
$L__BB0_18:
	setp.eq.s64 	%p43, %rd20, 0;
	@%p43 bra 	$L__BB0_26;
	and.b64  	%rd32, %rd39, 3;
	setp.lt.u64 	%p44, %rd20, 4;
	@%p44 bra 	$L__BB0_21;
	add.s64 	%rd56, %rd85, %rd19;
	shl.b64 	%rd57, %rd56, 2;
	add.s64 	%rd58, %rd1, %rd57;
	ld.global.f32 	%f188, [%rd58];
	sub.f32 	%f189, %f188, %f320;
	fma.rn.f32 	%f190, %f189, 0f3BBB989D, 0f3F000000;
	cvt.sat.f32.f32 	%f191, %f190;
	mov.f32 	%f192, 0f4B400001;
	mov.f32 	%f193, 0f437C0000;
	fma.rm.f32 	%f194, %f191, %f193, %f192;
	add.f32 	%f195, %f194, 0fCB40007F;
	neg.f32 	%f196, %f195;
	fma.rn.f32 	%f197, %f189, 0f3FB8AA3B, %f196;
	fma.rn.f32 	%f198, %f189, 0f32A57060, %f197;
	mov.b32 	%r21, %f194;
	shl.b32 	%r22, %r21, 23;
	mov.b32 	%f199, %r22;
	ex2.approx.ftz.f32 	%f200, %f198;
	fma.rn.f32 	%f201, %f200, %f199, %f329;
	ld.global.f32 	%f202, [%rd58+4];
	sub.f32 	%f203, %f202, %f320;
	fma.rn.f32 	%f204, %f203, 0f3BBB989D, 0f3F000000;
	cvt.sat.f32.f32 	%f205, %f204;
	fma.rm.f32 	%f206, %f205, %f193, %f192;
	add.f32 	%f207, %f206, 0fCB40007F;
	neg.f32 	%f208, %f207;
	fma.rn.f32 	%f209, %f203, 0f3FB8AA3B, %f208;
	fma.rn.f32 	%f210, %f203, 0f32A57060, %f209;
	mov.b32 	%r23, %f206;
	shl.b32 	%r24, %r23, 23;
	mov.b32 	%f211, %r24;
	ex2.approx.ftz.f32 	%f212, %f210;
	fma.rn.f32 	%f213, %f212, %f211, %f201;
	ld.global.f32 	%f214, [%rd58+8];
	sub.f32 	%f215, %f214, %f320;
	fma.rn.f32 	%f216, %f215, 0f3BBB989D, 0f3F000000;
	cvt.sat.f32.f32 	%f217, %f216;
	fma.rm.f32 	%f218, %f217, %f193, %f192;
	add.f32 	%f219, %f218, 0fCB40007F;
	neg.f32 	%f220, %f219;
	fma.rn.f32 	%f221, %f215, 0f3FB8AA3B, %f220;
	fma.rn.f32 	%f222, %f215, 0f32A57060, %f221;
	mov.b32 	%r25, %f218;
	shl.b32 	%r26, %r25, 23;
	mov.b32 	%f223, %r26;
	ex2.approx.ftz.f32 	%f224, %f222;
	fma.rn.f32 	%f225, %f224, %f223, %f213;
	ld.global.f32 	%f226, [%rd58+12];
	sub.f32 	%f227, %f226, %f320;
	fma.rn.f32 	%f228, %f227, 0f3BBB989D, 0f3F000000;
	cvt.sat.f32.f32 	%f229, %f228;
	fma.rm.f32 	%f230, %f229, %f193, %f192;
	add.f32 	%f231, %f230, 0fCB40007F;
	neg.f32 	%f232, %f231;
	fma.rn.f32 	%f233, %f227, 0f3FB8AA3B, %f232;
	fma.rn.f32 	%f234, %f227, 0f32A57060, %f233;
	mov.b32 	%r27, %f230;
	shl.b32 	%r28, %r27, 23;
	mov.b32 	%f235, %r28;
	ex2.approx.ftz.f32 	%f236, %f234;
	fma.rn.f32 	%f329, %f236, %f235, %f225;
	add.s64 	%rd85, %rd85, 4;
$L__BB0_21:
	setp.eq.s64 	%p45, %rd32, 0;
	@%p45 bra 	$L__BB0_26;
	setp.eq.s64 	%p46, %rd32, 1;
	@%p46 bra 	$L__BB0_24;
	add.s64 	%rd59, %rd85, %rd19;
	shl.b64 	%rd60, %rd59, 2;
	add.s64 	%rd61, %rd1, %rd60;
	ld.global.f32 	%f238, [%rd61];
	sub.f32 	%f239, %f238, %f320;
	fma.rn.f32 	%f240, %f239, 0f3BBB989D, 0f3F000000;
	cvt.sat.f32.f32 	%f241, %f240;
	mov.f32 	%f242, 0f4B400001;
	mov.f32 	%f243, 0f437C0000;
	fma.rm.f32 	%f244, %f241, %f243, %f242;
	add.f32 	%f245, %f244, 0fCB40007F;
	neg.f32 	%f246, %f245;
	fma.rn.f32 	%f247, %f239, 0f3FB8AA3B, %f246;
	fma.rn.f32 	%f248, %f239, 0f32A57060, %f247;
	mov.b32 	%r29, %f244;
	shl.b32 	%r30, %r29, 23;
	mov.b32 	%f249, %r30;
	ex2.approx.ftz.f32 	%f250, %f248;
	fma.rn.f32 	%f251, %f250, %f249, %f329;
	ld.global.f32 	%f252, [%rd61+4];
	sub.f32 	%f253, %f252, %f320;
	fma.rn.f32 	%f254, %f253, 0f3BBB989D, 0f3F000000;
	cvt.sat.f32.f32 	%f255, %f254;
	fma.rm.f32 	%f256, %f255, %f243, %f242;
	add.f32 	%f257, %f256, 0fCB40007F;
	neg.f32 	%f258, %f257;
	fma.rn.f32 	%f259, %f253, 0f3FB8AA3B, %f258;
	fma.rn.f32 	%f260, %f253, 0f32A57060, %f259;
	mov.b32 	%r31, %f256;
	shl.b32 	%r32, %r31, 23;
	mov.b32 	%f261, %r32;
	ex2.approx.ftz.f32 	%f262, %f260;
	fma.rn.f32 	%f329, %f262, %f261, %f251;
	add.s64 	%rd85, %rd85, 2;
$L__BB0_24:
	and.b64  	%rd62, %rd39, 1;
	setp.eq.b64 	%p47, %rd62, 1;
	not.pred 	%p48, %p47;
	@%p48 bra 	$L__BB0_26;
	add.s64 	%rd63, %rd85, %rd19;
	shl.b64 	%rd64, %rd63, 2;
	add.s64 	%rd65, %rd1, %rd64;
	ld.global.f32 	%f263, [%rd65];
	sub.f32 	%f264, %f263, %f320;
	fma.rn.f32 	%f265, %f264, 0f3BBB989D, 0f3F000000;
	cvt.sat.f32.f32 	%f266, %f265;
	mov.f32 	%f267, 0f4B400001;
	mov.f32 	%f268, 0f437C0000;
	fma.rm.f32 	%f269, %f266, %f268, %f267;
	add.f32 	%f270, %f269, 0fCB40007F;
	neg.f32 	%f271, %f270;
	fma.rn.f32 	%f272, %f264, 0f3FB8AA3B, %f271;
	fma.rn.f32 	%f273, %f264, 0f32A57060, %f272;
	mov.b32 	%r33, %f269;
	shl.b32 	%r34, %r33, 23;
	mov.b32 	%f274, %r34;
	ex2.approx.ftz.f32 	%f275, %f273;
	fma.rn.f32 	%f329, %f275, %f274, %f329;
$L__BB0_26:
	cvta.to.global.u64 	%rd66, %rd37;
	shl.b64 	%rd67, %rd2, 3;
	add.s64 	%rd68, %rd66, %rd67;
	ld.global.u64 	%rd69, [%rd68];
	mad.lo.s64 	%rd70, %rd39, %rd2, %rd69;
	shl.b64 	%rd71, %rd70, 2;
	add.s64 	%rd72, %rd1, %rd71;
	ld.global.f32 	%f276, [%rd72];
	sub.f32 	%f277, %f276, %f320;
	fma.rn.f32 	%f278, %f277, 0f3BBB989D, 0f3F000000;
	cvt.sat.f32.f32 	%f279, %f278;
	mov.f32 	%f280, 0f4B400001;
	mov.f32 	%f281, 0f437C0000;
	fma.rm.f32 	%f282, %f279, %f281, %f280;
	add.f32 	%f283, %f282, 0fCB40007F;
	neg.f32 	%f284, %f283;
	fma.rn.f32 	%f285, %f277, 0f3FB8AA3B, %f284;
	fma.rn.f32 	%f286, %f277, 0f32A57060, %f285;
	mov.b32 	%r35, %f282;
	shl.b32 	%r36, %r35, 23;
	mov.b32 	%f287, %r36;
	ex2.approx.ftz.f32 	%f288, %f286;
	mul.f32 	%f289, %f288, %f287;
	div.rn.f32 	%f290, %f289, %f329;
	setp.lt.f32 	%p49, %f290, 0f00800000;
	mul.f32 	%f291, %f290, 0f4B000000;
	selp.f32 	%f292, %f291, %f290, %p49;
	selp.f32 	%f293, 0fC1B80000, 0f00000000, %p49;
	mov.b32 	%r37, %f292;
	add.s32 	%r38, %r37, -1059760811;
	and.b32  	%r39, %r38, -8388608;
	sub.s32 	%r40, %r37, %r39;
	mov.b32 	%f294, %r40;
	cvt.rn.f32.s32 	%f295, %r39;
	fma.rn.f32 	%f296, %f295, 0f34000000, %f293;
	add.f32 	%f297, %f294, 0fBF800000;
	fma.rn.f32 	%f298, %f297, 0fBE055027, 0f3E1039F6;
	fma.rn.f32 	%f299, %f298, %f297, 0fBDF8CDCC;
	fma.rn.f32 	%f300, %f299, %f297, 0f3E0F2955;
	fma.rn.f32 	%f301, %f300, %f297, 0fBE2AD8B9;
	fma.rn.f32 	%f302, %f301, %f297, 0f3E4CED0B;
	fma.rn.f32 	%f303, %f302, %f297, 0fBE7FFF22;
	fma.rn.f32 	%f304, %f303, %f297, 0f3EAAAA78;
	fma.rn.f32 	%f305, %f304, %f297, 0fBF000000;
	mul.f32 	%f306, %f297, %f305;
	fma.rn.f32 	%f307, %f306, %f297, %f297;
	fma.rn.f32 	%f308, %f296, 0f3F317218, %f307;
	setp.gt.u32 	%p50, %r37, 2139095039;
	fma.rn.f32 	%f309, %f292, 0f7F800000, 0f7F800000;
	selp.f32 	%f310, %f309, %f308, %p50;
	setp.eq.f32 	%p51, %f292, 0f00000000;
	neg.f32 	%f311, %f310;
	selp.f32 	%f312, 0f7F800000, %f311, %p51;
	cvta.to.global.u64 	%rd73, %rd38;
	shl.b64 	%rd74, %rd2, 2;
	add.s64 	%rd75, %rd73, %rd74;
	st.global.f32 	[%rd75], %f312;
$L__BB0_27:
	ret;

}


// ===== COMPILED SASS (sm_100) =====

	.target	sm_100

	.elftype	@"ET_EXEC"


//--------------------- .note.nv.tkinfo           --------------------------
	.section	.note.nv.tkinfo,"",@"SHT_NOTE"
	.sectionflags	@"SHF_NOTE_NV_TKINFO"
	.tkinfo
        /*0018*/ 	.word	0x00000002
        /*0030*/ 	.string	""
        /*0030*/ 	.string	"ptxas"
        /*0030*/ 	.string	"Cuda compilation tools, release 13.0, V13.0.88"
        /*0030*/ 	.string	"Build cuda_13.0.r13.0/compiler.36424714_0"
        /*0030*/ 	.string	"-arch sm_100 -m 64 "



//--------------------- .note.nv.cuinfo           --------------------------
	.section	.note.nv.cuinfo,"",@"SHT_NOTE"
	.sectionflags	@"SHF_NOTE_NV_CUINFO"
        /*0018*/ 	.short	0x0002
        /*001a*/ 	.short	0x0064
        /*001c*/ 	.short	0x0082
	.zero		2


//--------------------- .nv.info                  --------------------------
	.section	.nv.info,"",@"SHT_CUDA_INFO"
	.align	4


	//----- nvinfo : EIATTR_REGCOUNT
	.align		4
        /*0000*/ 	.byte	0x04, 0x2f
        /*0002*/ 	.short	(.L_1 - .L_0)
	.align		4
.L_0:
        /*0004*/ 	.word	index@(_Z20cross_entropy_kernelPfPmS_mm)
        /*0008*/ 	.word	0x00000020


	//----- nvinfo : EIATTR_FRAME_SIZE
	.align		4
.L_1:
        /*000c*/ 	.byte	0x04, 0x11
        /*000e*/ 	.short	(.L_3 - .L_2)
	.align		4
.L_2:
        /*0010*/ 	.word	index@($__internal_0_$__cuda_sm3x_div_rn_noftz_f32_slowpath)
        /*0014*/ 	.word	0x00000000


	//----- nvinfo : EIATTR_FRAME_SIZE
	.align		4
.L_3:
        /*0018*/ 	.byte	0x04, 0x11
        /*001a*/ 	.short	(.L_5 - .L_4)
	.align		4
.L_4:
        /*001c*/ 	.word	index@(_Z20cross_entropy_kernelPfPmS_mm)
        /*0020*/ 	.word	0x00000000


	//----- nvinfo : EIATTR_MIN_STACK_SIZE
	.align		4
.L_5:
        /*0024*/ 	.byte	0x04, 0x12
        /*0026*/ 	.short	(.L_7 - .L_6)
	.align		4
.L_6:
        /*0028*/ 	.word	index@(_Z20cross_entropy_kernelPfPmS_mm)
        /*002c*/ 	.word	0x00000000
.L_7:


//--------------------- .nv.compat                --------------------------
	.section	.nv.compat,"",@"SHT_CUDA_COMPAT_INFO"
	.align	4
        /*0000*/ 	.byte	0x02, 0x09, 0x00, 0x00, 0x02, 0x02, 0x01, 0x00, 0x02, 0x05, 0x05, 0x00, 0x03, 0x07, 0x01, 0x01
        /*0010*/ 	.byte	0x02, 0x03, 0x00, 0x00, 0x02, 0x06, 0x01, 0x00, 0x04, 0x0b, 0x08, 0x00, 0x01, 0x00, 0x00, 0x00
        /*0020*/ 	.byte	0x00, 0x00, 0x00, 0x00


//--------------------- .nv.info._Z20cross_entropy_kernelPfPmS_mm --------------------------
	.section	.nv.info._Z20cross_entropy_kernelPfPmS_mm,"",@"SHT_CUDA_INFO"
	.sectionflags	@""
	.align	4


	//----- nvinfo : EIATTR_CUDA_API_VERSION
	.align		4
        /*0000*/ 	.byte	0x04, 0x37
        /*0002*/ 	.short	(.L_9 - .L_8)
.L_8:
        /*0004*/ 	.word	0x00000082


	//----- nvinfo : EIATTR_KPARAM_INFO
	.align		4
.L_9:
        /*0008*/ 	.byte	0x04, 0x17
        /*000a*/ 	.short	(.L_11 - .L_10)
.L_10:
        /*000c*/ 	.word	0x00000000
        /*0010*/ 	.short	0x0004
        /*0012*/ 	.short	0x0020
        /*0014*/ 	.byte	0x00, 0xf0, 0x21, 0x00


	//----- nvinfo : EIATTR_KPARAM_INFO
	.align		4
.L_11:
        /*0018*/ 	.byte	0x04, 0x17
        /*001a*/ 	.short	(.L_13 - .L_12)
.L_12:
        /*001c*/ 	.word	0x00000000
        /*0020*/ 	.short	0x0003
        /*0022*/ 	.short	0x0018
        /*0024*/ 	.byte	0x00, 0xf0, 0x21, 0x00


	//----- nvinfo : EIATTR_KPARAM_INFO
	.align		4
.L_13:
        /*0028*/ 	.byte	0x04, 0x17
        /*002a*/ 	.short	(.L_15 - .L_14)
.L_14:
        /*002c*/ 	.word	0x00000000
        /*0030*/ 	.short	0x0002
        /*0032*/ 	.short	0x0010
        /*0034*/ 	.byte	0x00, 0xf5, 0x21, 0x00


	//----- nvinfo : EIATTR_KPARAM_INFO
	.align		4
.L_15:
        /*0038*/ 	.byte	0x04, 0x17
        /*003a*/ 	.short	(.L_17 - .L_16)
.L_16:
        /*003c*/ 	.word	0x00000000
        /*0040*/ 	.short	0x0001
        /*0042*/ 	.short	0x0008
        /*0044*/ 	.byte	0x00, 0xf5, 0x21, 0x00


	//----- nvinfo : EIATTR_KPARAM_INFO
	.align		4
.L_17:
        /*0048*/ 	.byte	0x04, 0x17
        /*004a*/ 	.short	(.L_19 - .L_18)
.L_18:
        /*004c*/ 	.word	0x00000000
        /*0050*/ 	.short	0x0000
        /*0052*/ 	.short	0x0000
        /*0054*/ 	.byte	0x00, 0xf5, 0x21, 0x00


	//----- nvinfo : EIATTR_SPARSE_MMA_MASK
	.align		4
.L_19:
        /*0058*/ 	.byte	0x03, 0x50
        /*005a*/ 	.short	0x0000


	//----- nvinfo : EIATTR_MAXREG_COUNT
	.align		4
        /*005c*/ 	.byte	0x03, 0x1b
        /*005e*/ 	.short	0x00ff


	//----- nvinfo : EIATTR_MERCURY_ISA_VERSION
	.align		4
        /*0060*/ 	.byte	0x03, 0x5f
        /*0062*/ 	.short	0x0101


	//----- nvinfo : EIATTR_VRC_CTA_INIT_COUNT
	.align		4
        /*0064*/ 	.byte	0x02, 0x4a
	.zero		1
	.zero		1


	//----- nvinfo : EIATTR_EXIT_INSTR_OFFSETS
	.align		4
        /*0068*/ 	.byte	0x04, 0x1c
        /*006a*/ 	.short	(.L_21 - .L_20)


	//   ....[0]....
.L_20:
        /*006c*/ 	.word	0x00000080


	//   ....[1]....
        /*0070*/ 	.word	0x00001d00


	//----- nvinfo : EIATTR_CRS_STACK_SIZE
	.align		4
.L_21:
        /*0074*/ 	.byte	0x04, 0x1e
        /*0076*/ 	.short	(.L_23 - .L_22)
.L_22:
        /*0078*/ 	.word	0x00000000


	//----- nvinfo : EIATTR_CBANK_PARAM_SIZE
	.align		4
.L_23:
        /*007c*/ 	.byte	0x03, 0x19
        /*007e*/ 	.short	0x0028


	//----- nvinfo : EIATTR_PARAM_CBANK
	.align		4
        /*0080*/ 	.byte	0x04, 0x0a
        /*0082*/ 	.short	(.L_25 - .L_24)
	.align		4
.L_24:
        /*0084*/ 	.word	index@(.nv.constant0._Z20cross_entropy_kernelPfPmS_mm)
        /*0088*/ 	.short	0x0380
        /*008a*/ 	.short	0x0028


	//----- nvinfo : EIATTR_SW_WAR
	.align		4
.L_25:
        /*008c*/ 	.byte	0x04, 0x36
        /*008e*/ 	.short	(.L_27 - .L_26)
.L_26:
        /*0090*/ 	.word	0x00000008
.L_27:


//--------------------- .nv.callgraph             --------------------------
	.section	.nv.callgraph,"",@"SHT_CUDA_CALLGRAPH"
	.align	4
	.sectionentsize	8
	.align		4
        /*0000*/ 	.word	0x00000000
	.align		4
        /*0004*/ 	.word	0xffffffff
	.align		4
        /*0008*/ 	.word	0x00000000
	.align		4
        /*000c*/ 	.word	0xfffffffe
	.align		4
        /*0010*/ 	.word	0x00000000
	.align		4
        /*0014*/ 	.word	0xfffffffd
	.align		4
        /*0018*/ 	.word	0x00000000
	.align		4
        /*001c*/ 	.word	0xfffffffc


//--------------------- .text._Z20cross_entropy_kernelPfPmS_mm --------------------------
	.section	.text._Z20cross_entropy_kernelPfPmS_mm,"ax",@progbits
	.align	128
        .global         _Z20cross_entropy_kernelPfPmS_mm
        .type           _Z20cross_entropy_kernelPfPmS_mm,@function
        .size           _Z20cross_entropy_kernelPfPmS_mm,(.L_x_24 - _Z20cross_entropy_kernelPfPmS_mm)
        .other          _Z20cross_entropy_kernelPfPmS_mm,@"STO_CUDA_ENTRY STV_DEFAULT"
_Z20cross_entropy_kernelPfPmS_mm:
.text._Z20cross_entropy_kernelPfPmS_mm:
[----:B------:R-:W-:Y:S01]  /*0000*/  LDC R1, c[0x0][0x37c] ;  /* 0x0000df00ff017b82 */ /* 0x000fe20000000800 */
[----:B------:R-:W0:Y:S01]  /*0010*/  S2R R7, SR_CTAID.X ;  /* 0x0000000000077919 */ /* 0x000e220000002500 */
[----:B------:R-:W0:Y:S01]  /*0020*/  LDCU UR4, c[0x0][0x360] ;  /* 0x00006c00ff0477ac */ /* 0x000e220008000800 */
[----:B------:R-:W0:Y:S01]  /*0030*/  S2R R0, SR_TID.X ;  /* 0x0000000000007919 */ /* 0x000e220000002100 */
[----:B------:R-:W1:Y:S01]  /*0040*/  LDCU.64 UR6, c[0x0][0x398] ;  /* 0x00007300ff0677ac */ /* 0x000e620008000a00 */
[----:B0-----:R-:W-:-:S05]  /*0050*/  IMAD R7, R7, UR4, R0 ;  /* 0x0000000407077c24 */ /* 0x001fca000f8e0200 */
[----:B-1----:R-:W-:-:S04]  /*0060*/  ISETP.GE.U32.AND P0, PT, R7, UR6, PT ;  /* 0x0000000607007c0c */ /* 0x002fc8000bf06070 */
[----:B------:R-:W-:-:S13]  /*0070*/  ISETP.GE.U32.AND.EX P0, PT, RZ, UR7, PT, P0 ;  /* 0x00000007ff007c0c */ /* 0x000fda000bf06100 */
[----:B------:R-:W-:Y:S05]  /*0080*/  @P0 EXIT ;  /* 0x000000000000094d */ /* 0x000fea0003800000 */
[----:B------:R-:W0:Y:S01]  /*0090*/  LDCU.64 UR4, c[0x0][0x3a0] ;  /* 0x00007400ff0477ac */ /* 0x000e220008000a00 */
[----:B------:R-:W-:Y:S01]  /*00a0*/  IMAD.MOV.U32 R0, RZ, RZ, -0x800000 ;  /* 0xff800000ff007424 */ /* 0x000fe200078e00ff */
[----:B------:R-:W1:Y:S01]  /*00b0*/  LDCU.64 UR8, c[0x0][0x358] ;  /* 0x00006b00ff0877ac */ /* 0x000e620008000a00 */
[----:B0-----:R-:W-:-:S04]  /*00c0*/  UISETP.NE.U32.AND UP0, UPT, UR4, URZ, UPT ;  /* 0x000000ff0400728c */ /* 0x001fc8000bf05070 */
[----:B------:R-:W-:-:S09]  /*00d0*/  UISETP.NE.AND.EX UP0, UPT, UR5, URZ, UPT, UP0 ;  /* 0x000000ff0500728c */ /* 0x000fd2000bf05300 */
[----:B-1----:R-:W-:Y:S05]  /*00e0*/  BRA.U !UP0, `(.L_x_0) ;  /* 0x00000009087c7547 */ /* 0x002fea000b800000 */
[----:B------:R-:W-:Y:S02]  /*00f0*/  UISETP.GE.U32.AND UP1, UPT, UR4, 0x10, UPT ;  /* 0x000000100400788c */ /* 0x000fe4000bf26070 */
[----:B------:R-:W-:Y:S01]  /*0100*/  IMAD.WIDE.U32 R2, R7, UR4, RZ ;  /* 0x0000000407027c25 */ /* 0x000fe2000f8e00ff */
[----:B------:R-:W-:-:S03]  /*0110*/  ULOP3.LUT UR6, UR4, 0xf, URZ, 0xc0, !UPT ;  /* 0x0000000f04067892 */ /* 0x000fc6000f8ec0ff */
[----:B------:R-:W-:Y:S01]  /*0120*/  HFMA2 R9, -RZ, RZ, 0, 0 ;  /* 0x00000000ff097431 */ /* 0x000fe200000001ff */
[----:B------:R-:W-:Y:S01]  /*0130*/  UISETP.GE.U32.AND.EX UP1, UPT, UR5, URZ, UPT, UP1 ;  /* 0x000000ff0500728c */ /* 0x000fe2000bf26110 */
[----:B------:R-:W-:Y:S01]  /*0140*/  IMAD.MOV.U32 R0, RZ, RZ, -0x800000 ;  /* 0xff800000ff007424 */ /* 0x000fe200078e00ff */
[----:B------:R-:W-:Y:S01]  /*0150*/  UISETP.NE.U32.AND UP0, UPT, UR6, URZ, UPT ;  /* 0x000000ff0600728c */ /* 0x000fe2000bf05070 */
[----:B------:R-:W-:Y:S02]  /*0160*/  IMAD.MOV.U32 R6, RZ, RZ, RZ ;  /* 0x000000ffff067224 */ /* 0x000fe400078e00ff */
[----:B------:R-:W-:Y:S01]  /*0170*/  IMAD R11, R7, UR5, R3 ;  /* 0x00000005070b7c24 */ /* 0x000fe2000f8e0203 */
[----:B------:R-:W-:-:S03]  /*0180*/  UISETP.NE.AND.EX UP0, UPT, URZ, URZ, UPT, UP0 ;  /* 0x000000ffff00728c */ /* 0x000fc6000bf05300 */
[----:B------:R-:W-:Y:S08]  /*0190*/  BRA.U !UP1, `(.L_x_1) ;  /* 0x0000000509087547 */ /* 0x000ff0000b800000 */
[----:B------:R-:W0:Y:S01]  /*01a0*/  LDCU.64 UR10, c[0x0][0x380] ;  /* 0x00007000ff0a77ac */ /* 0x000e220008000a00 */
[----:B------:R-:W1:Y:S01]  /*01b0*/  LDC R6, c[0x0][0x3a4] ;  /* 0x0000e900ff067b82 */ /* 0x000e620000000800 */
[----:B------:R-:W-:Y:S01]  /*01c0*/  IMAD.MOV.U32 R0, RZ, RZ, -0x800000 ;  /* 0xff800000ff007424 */ /* 0x000fe200078e00ff */
[----:B------:R-:W-:-:S06]  /*01d0*/  ULOP3.LUT UR4, UR4, 0xfffffff0, URZ, 0xc0, !UPT ;  /* 0xfffffff004047892 */ /* 0x000fcc000f8ec0ff */
[----:B------:R-:W-:Y:S01]  /*01e0*/  MOV R9, UR4 ;  /* 0x0000000400097c02 */ /* 0x000fe20008000f00 */
[----:B------:R-:W-:Y:S01]  /*01f0*/  IMAD.U32 R25, RZ, RZ, UR4 ;  /* 0x00000004ff197e24 */ /* 0x000fe2000f8e00ff */
[----:B0-----:R-:W-:-:S04]  /*0200*/  LEA R4, P0, R2, UR10, 0x2 ;  /* 0x0000000a02047c11 */ /* 0x001fc8000f8010ff */
[----:B------:R-:W-:Y:S02]  /*0210*/  IADD3 R4, P1, PT, R4, 0x20, RZ ;  /* 0x0000002004047810 */ /* 0x000fe40007f3e0ff */
[----:B------:R-:W-:Y:S01]  /*0220*/  LEA.HI.X R5, R2, UR11, R11, 0x2, P0 ;  /* 0x0000000b02057c11 */ /* 0x000fe200080f140b */
[----:B-1----:R-:W-:-:S03]  /*0230*/  IMAD.MOV.U32 R8, RZ, RZ, R6 ;  /* 0x000000ffff087224 */ /* 0x002fc600078e0006 */
[----:B------:R-:W-:-:S07]  /*0240*/  IADD3.X R5, PT, PT, RZ, R5, RZ, P1, !PT ;  /* 0x00000005ff057210 */ /* 0x000fce0000ffe4ff */
.L_x_2:
[----:B------:R-:W2:Y:S04]  /*0250*/  LDG.E R23, desc[UR8][R4.64+-0x20] ;  /* 0xffffe00804177981 */ /* 0x000ea8000c1e1900 */
[----:B------:R-:W3:Y:S04]  /*0260*/  LDG.E R24, desc[UR8][R4.64+-0x1c] ;  /* 0xffffe40804187981 */ /* 0x000ee8000c1e1900 */
[----:B------:R-:W4:Y:S04]  /*0270*/  LDG.E R26, desc[UR8][R4.64+-0x18] ;  /* 0xffffe808041a7981 */ /* 0x000f28000c1e1900 */
[----:B------:R-:W5:Y:S04]  /*0280*/  LDG.E R22, desc[UR8][R4.64+-0x14] ;  /* 0xffffec0804167981 */ /* 0x000f68000c1e1900 */
        /* <DEDUP_REMOVED lines=10> */
[----:B------:R-:W5:Y:S01]  /*0330*/  LDG.E R10, desc[UR8][R4.64+0x18] ;  /* 0x00001808040a7981 */ /* 0x000f62000c1e1900 */
[----:B--2---:R-:W-:-:S04]  /*0340*/  FSETP.GT.AND P0, PT, R23, R0, PT ;  /* 0x000000001700720b */ /* 0x004fc80003f04000 */
[----:B------:R-:W-:Y:S02]  /*0350*/  FSEL R23, R23, R0, P0 ;  /* 0x0000000017177208 */ /* 0x000fe40000000000 */
[----:B------:R0:W2:Y:S02]  /*0360*/  LDG.E R0, desc[UR8][R4.64+0x1c] ;  /* 0x00001c0804007981 */ /* 0x0000a4000c1e1900 */
[----:B---3--:R-:W-:-:S04]  /*0370*/  FSETP.GT.AND P0, PT, R24, R23, PT ;  /* 0x000000171800720b */ /* 0x008fc80003f04000 */
[----:B------:R-:W-:-:S04]  /*0380*/  FSEL R23, R24, R23, P0 ;  /* 0x0000001718177208 */ /* 0x000fc80000000000 */
[-C--:B----4-:R-:W-:Y:S02]  /*0390*/  FSETP.GT.AND P0, PT, R26, R23.reuse, PT ;  /* 0x000000171a00720b */ /* 0x090fe40003f04000 */
[----:B0-----:R-:W-:Y:S02]  /*03a0*/  IADD3 R4, P2, PT, R4, 0x40, RZ ;  /* 0x0000004004047810 */ /* 0x001fe40007f5e0ff */
[----:B------:R-:W-:-:S03]  /*03b0*/  FSEL R23, R26, R23, P0 ;  /* 0x000000171a177208 */ /* 0x000fc60000000000 */
[----:B------:R-:W-:Y:S01]  /*03c0*/  IMAD.X R5, RZ, RZ, R5, P2 ;  /* 0x000000ffff057224 */ /* 0x000fe200010e0605 */
[----:B-----5:R-:W-:-:S04]  /*03d0*/  FSETP.GT.AND P0, PT, R22, R23, PT ;  /* 0x000000171600720b */ /* 0x020fc80003f04000 */
[----:B------:R-:W-:-:S04]  /*03e0*/  FSEL R22, R22, R23, P0 ;  /* 0x0000001716167208 */ /* 0x000fc80000000000 */
[----:B------:R-:W-:-:S04]  /*03f0*/  FSETP.GT.AND P0, PT, R21, R22, PT ;  /* 0x000000161500720b */ /* 0x000fc80003f04000 */
        /* <DEDUP_REMOVED lines=18> */
[----:B------:R-:W-:Y:S02]  /*0520*/  FSEL R13, R12, R13, P0 ;  /* 0x0000000d0c0d7208 */ /* 0x000fe40000000000 */
[----:B------:R-:W-:Y:S02]  /*0530*/  IADD3 R25, P0, PT, R25, -0x10, RZ ;  /* 0xfffffff019197810 */ /* 0x000fe40007f1e0ff */
[-C--:B------:R-:W-:Y:S02]  /*0540*/  FSETP.GT.AND P1, PT, R10, R13.reuse, PT ;  /* 0x0000000d0a00720b */ /* 0x080fe40003f24000 */
[----:B------:R-:W-:Y:S02]  /*0550*/  IADD3.X R8, PT, PT, R8, -0x1, RZ, P0, !PT ;  /* 0xffffffff08087810 */ /* 0x000fe400007fe4ff */
[----:B------:R-:W-:Y:S02]  /*0560*/  ISETP.NE.U32.AND P0, PT, R25, RZ, PT ;  /* 0x000000ff1900720c */ /* 0x000fe40003f05070 */
[----:B------:R-:W-:-:S02]  /*0570*/  FSEL R13, R10, R13, P1 ;  /* 0x0000000d0a0d7208 */ /* 0x000fc40000800000 */
[----:B------:R-:W-:Y:S02]  /*0580*/  ISETP.NE.AND.EX P0, PT, R8, RZ, PT, P0 ;  /* 0x000000ff0800720c */ /* 0x000fe40003f05300 */
[----:B--2---:R-:W-:-:S04]  /*0590*/  FSETP.GT.AND P1, PT, R0, R13, PT ;  /* 0x0000000d0000720b */ /* 0x004fc80003f24000 */
[----:B------:R-:W-:-:S07]  /*05a0*/  FSEL R0, R0, R13, P1 ;  /* 0x0000000d00007208 */ /* 0x000fce0000800000 */
[----:B------:R-:W-:Y:S05]  /*05b0*/  @P0 BRA `(.L_x_2) ;  /* 0xfffffffc00240947 */ /* 0x000fea000383ffff */
.L_x_1:
[----:B------:R-:W-:Y:S05]  /*05c0*/  BRA.U !UP0, `(.L_x_0) ;  /* 0x0000000508447547 */ /* 0x000fea000b800000 */
[----:B------:R-:W0:Y:S01]  /*05d0*/  LDC R8, c[0x0][0x3a0] ;  /* 0x0000e800ff087b82 */ /* 0x000e220000000800 */
[----:B------:R-:W-:-:S04]  /*05e0*/  UISETP.GE.U32.AND UP0, UPT, UR6, 0x8, UPT ;  /* 0x000000080600788c */ /* 0x000fc8000bf06070 */
[----:B------:R-:W-:Y:S01]  /*05f0*/  UISETP.GE.U32.AND.EX UP0, UPT, URZ, URZ, UPT, UP0 ;  /* 0x000000ffff00728c */ /* 0x000fe2000bf06100 */
[----:B0-----:R-:W-:-:S04]  /*0600*/  LOP3.LUT R12, R8, 0x7, RZ, 0xc0, !PT ;  /* 0x00000007080c7812 */ /* 0x001fc800078ec0ff */
[----:B------:R-:W-:-:S04]  /*0610*/  ISETP.NE.U32.AND P0, PT, R12, RZ, PT ;  /* 0x000000ff0c00720c */ /* 0x000fc80003f05070 */
[----:B------:R-:W-:Y:S01]  /*0620*/  ISETP.NE.AND.EX P0, PT, RZ, RZ, PT, P0 ;  /* 0x000000ffff00720c */ /* 0x000fe20003f05300 */
[----:B------:R-:W-:-:S12]  /*0630*/  BRA.U !UP0, `(.L_x_3) ;  /* 0x00000001087c7547 */ /* 0x000fd8000b800000 */
[----:B------:R-:W0:Y:S01]  /*0640*/  LDCU.64 UR4, c[0x0][0x380] ;  /* 0x00007000ff0477ac */ /* 0x000e220008000a00 */
[----:B------:R-:W-:-:S05]  /*0650*/  IADD3 R5, P1, PT, R9, R2, RZ ;  /* 0x0000000209057210 */ /* 0x000fca0007f3e0ff */
[----:B------:R-:W-:Y:S01]  /*0660*/  IMAD.X R10, R6, 0x1, R11, P1 ;  /* 0x00000001060a7824 */ /* 0x000fe200008e060b */
[----:B0-----:R-:W-:-:S04]  /*0670*/  LEA R4, P1, R5, UR4, 0x2 ;  /* 0x0000000405047c11 */ /* 0x001fc8000f8210ff */
[----:B------:R-:W-:-:S05]  /*0680*/  LEA.HI.X R5, R5, UR5, R10, 0x2, P1 ;  /* 0x0000000505057c11 */ /* 0x000fca00088f140a */
[----:B------:R-:W2:Y:S04]  /*0690*/  LDG.E R13, desc[UR8][R4.64] ;  /* 0x00000008040d7981 */ /* 0x000ea8000c1e1900 */
[----:B------:R-:W3:Y:S04]  /*06a0*/  LDG.E R15, desc[UR8][R4.64+0x4] ;  /* 0x00000408040f7981 */ /* 0x000ee8000c1e1900 */
[----:B------:R-:W4:Y:S04]  /*06b0*/  LDG.E R17, desc[UR8][R4.64+0x8] ;  /* 0x0000080804117981 */ /* 0x000f28000c1e1900 */
[----:B------:R-:W5:Y:S04]  /*06c0*/  LDG.E R19, desc[UR8][R4.64+0xc] ;  /* 0x00000c0804137981 */ /* 0x000f68000c1e1900 */
[----:B------:R-:W5:Y:S04]  /*06d0*/  LDG.E R21, desc[UR8][R4.64+0x10] ;  /* 0x0000100804157981 */ /* 0x000f68000c1e1900 */
[----:B------:R-:W5:Y:S04]  /*06e0*/  LDG.E R23, desc[UR8][R4.64+0x14] ;  /* 0x0000140804177981 */ /* 0x000f68000c1e1900 */
[----:B------:R-:W5:Y:S04]  /*06f0*/  LDG.E R25, desc[UR8][R4.64+0x18] ;  /* 0x0000180804197981 */ /* 0x000f68000c1e1900 */
[----:B------:R-:W5:Y:S01]  /*0700*/  LDG.E R27, desc[UR8][R4.64+0x1c] ;  /* 0x00001c08041b7981 */ /* 0x000f62000c1e1900 */
[----:B------:R-:W-:-:S04]  /*0710*/  IADD3 R9, P2, PT, R9, 0x8, RZ ;  /* 0x0000000809097810 */ /* 0x000fc80007f5e0ff */
[----:B------:R-:W-:Y:S02]  /*0720*/  IADD3.X R6, PT, PT, RZ, R6, RZ, P2, !PT ;  /* 0x00000006ff067210 */ /* 0x000fe400017fe4ff */
[----:B--2---:R-:W-:-:S04]  /*0730*/  FSETP.GT.AND P1, PT, R13, R0, PT ;  /* 0x000000000d00720b */ /* 0x004fc80003f24000 */
[----:B------:R-:W-:-:S04]  /*0740*/  FSEL R0, R13, R0, P1 ;  /* 0x000000000d007208 */ /* 0x000fc80000800000 */
[----:B---3--:R-:W-:-:S04]  /*0750*/  FSETP.GT.AND P1, PT, R15, R0, PT ;  /* 0x000000000f00720b */ /* 0x008fc80003f24000 */
[----:B------:R-:W-:-:S04]  /*0760*/  FSEL R0, R15, R0, P1 ;  /* 0x000000000f007208 */ /* 0x000fc80000800000 */
[----:B----4-:R-:W-:-:S04]  /*0770*/  FSETP.GT.AND P1, PT, R17, R0, PT ;  /* 0x000000001100720b */ /* 0x010fc80003f24000 */
[----:B------:R-:W-:-:S04]  /*0780*/  FSEL R0, R17, R0, P1 ;  /* 0x0000000011007208 */ /* 0x000fc80000800000 */
        /* <DEDUP_REMOVED lines=9> */
[----:B------:R-:W-:-:S09]  /*0820*/  FSEL R0, R27, R0, P1 ;  /* 0x000000001b007208 */ /* 0x000fd20000800000 */
.L_x_3:
[----:B------:R-:W-:Y:S05]  /*0830*/  @!P0 BRA `(.L_x_0) ;  /* 0x0000000000a88947 */ /* 0x000fea0003800000 */
[----:B------:R-:W-:-:S04]  /*0840*/  ISETP.GE.U32.AND P0, PT, R12, 0x4, PT ;  /* 0x000000040c00780c */ /* 0x000fc80003f06070 */
[----:B------:R-:W-:-:S13]  /*0850*/  ISETP.GE.U32.AND.EX P0, PT, RZ, RZ, PT, P0 ;  /* 0x000000ffff00720c */ /* 0x000fda0003f06100 */
[----:B------:R-:W0:Y:S01]  /*0860*/  @P0 LDC.64 R12, c[0x0][0x380] ;  /* 0x0000e000ff0c0b82 */ /* 0x000e220000000a00 */
[----:B------:R-:W-:-:S05]  /*0870*/  @P0 IADD3 R5, P1, PT, R9, R2, RZ ;  /* 0x0000000209050210 */ /* 0x000fca0007f3e0ff */
[----:B------:R-:W-:Y:S01]  /*0880*/  @P0 IMAD.X R10, R6, 0x1, R11, P1 ;  /* 0x00000001060a0824 */ /* 0x000fe200008e060b */
[----:B0-----:R-:W-:-:S04]  /*0890*/  @P0 LEA R4, P1, R5, R12, 0x2 ;  /* 0x0000000c05040211 */ /* 0x001fc800078210ff */
[----:B------:R-:W-:-:S05]  /*08a0*/  @P0 LEA.HI.X R5, R5, R13, R10, 0x2, P1 ;  /* 0x0000000d05050211 */ /* 0x000fca00008f140a */
[----:B------:R-:W2:Y:S04]  /*08b0*/  @P0 LDG.E R13, desc[UR8][R4.64] ;  /* 0x00000008040d0981 */ /* 0x000ea8000c1e1900 */
[----:B------:R-:W3:Y:S04]  /*08c0*/  @P0 LDG.E R10, desc[UR8][R4.64+0x4] ;  /* 0x00000408040a0981 */ /* 0x000ee8000c1e1900 */
[----:B------:R-:W4:Y:S04]  /*08d0*/  @P0 LDG.E R12, desc[UR8][R4.64+0x8] ;  /* 0x00000808040c0981 */ /* 0x000f28000c1e1900 */
[----:B------:R-:W5:Y:S01]  /*08e0*/  @P0 LDG.E R15, desc[UR8][R4.64+0xc] ;  /* 0x00000c08040f0981 */ /* 0x000f62000c1e1900 */
[----:B------:R-:W-:-:S02]  /*08f0*/  LOP3.LUT R8, R8, 0x3, RZ, 0xc0, !PT ;  /* 0x0000000308087812 */ /* 0x000fc400078ec0ff */
[----:B--2---:R-:W-:-:S04]  /*0900*/  @P0 FSETP.GT.AND P1, PT, R13, R0, PT ;  /* 0x000000000d00020b */ /* 0x004fc80003f24000 */
[----:B------:R-:W-:-:S04]  /*0910*/  @P0 FSEL R13, R13, R0, P1 ;  /* 0x000000000d0d0208 */ /* 0x000fc80000800000 */
[----:B---3--:R-:W-:-:S04]  /*0920*/  @P0 FSETP.GT.AND P1, PT, R10, R13, PT ;  /* 0x0000000d0a00020b */ /* 0x008fc80003f24000 */
[----:B------:R-:W-:Y:S01]  /*0930*/  @P0 FSEL R13, R10, R13, P1 ;  /* 0x0000000d0a0d0208 */ /* 0x000fe20000800000 */
[----:B------:R-:W-:Y:S01]  /*0940*/  IMAD.MOV.U32 R10, RZ, RZ, RZ ;  /* 0x000000ffff0a7224 */ /* 0x000fe200078e00ff */
[----:B------:R-:W-:Y:S02]  /*0950*/  ISETP.NE.U32.AND P1, PT, R8, RZ, PT ;  /* 0x000000ff0800720c */ /* 0x000fe40003f25070 */
[-C--:B----4-:R-:W-:Y:S02]  /*0960*/  @P0 FSETP.GT.AND P2, PT, R12, R13.reuse, PT ;  /* 0x0000000d0c00020b */ /* 0x090fe40003f44000 */
[----:B------:R-:W-:Y:S02]  /*0970*/  ISETP.NE.AND.EX P1, PT, R10, RZ, PT, P1 ;  /* 0x000000ff0a00720c */ /* 0x000fe40003f25310 */
[----:B------:R-:W-:Y:S02]  /*0980*/  @P0 FSEL R12, R12, R13, P2 ;  /* 0x0000000d0c0c0208 */ /* 0x000fe40001000000 */
[----:B------:R-:W-:-:S02]  /*0990*/  @P0 IADD3 R9, P2, PT, R9, 0x4, RZ ;  /* 0x0000000409090810 */ /* 0x000fc40007f5e0ff */
[C---:B-----5:R-:W-:Y:S02]  /*09a0*/  @P0 FSETP.GT.AND P3, PT, R15.reuse, R12, PT ;  /* 0x0000000c0f00020b */ /* 0x060fe40003f64000 */
[----:B------:R-:W-:Y:S02]  /*09b0*/  @P0 IADD3.X R6, PT, PT, RZ, R6, RZ, P2, !PT ;  /* 0x00000006ff060210 */ /* 0x000fe400017fe4ff */
[----:B------:R-:W-:-:S03]  /*09c0*/  @P0 FSEL R0, R15, R12, P3 ;  /* 0x0000000c0f000208 */ /* 0x000fc60001800000 */
[----:B------:R-:W-:Y:S06]  /*09d0*/  @!P1 BRA `(.L_x_0) ;  /* 0x0000000000409947 */ /* 0x000fec0003800000 */
[----:B------:R-:W0:Y:S01]  /*09e0*/  LDCU.64 UR4, c[0x0][0x380] ;  /* 0x00007000ff0477ac */ /* 0x000e220008000a00 */
[----:B------:R-:W-:-:S05]  /*09f0*/  IADD3 R3, P0, PT, R9, R2, RZ ;  /* 0x0000000209037210 */ /* 0x000fca0007f1e0ff */
[----:B------:R-:W-:Y:S01]  /*0a00*/  IMAD.X R6, R6, 0x1, R11, P0 ;  /* 0x0000000106067824 */ /* 0x000fe200000e060b */
[----:B0-----:R-:W-:-:S04]  /*0a10*/  LEA R2, P1, R3, UR4, 0x2 ;  /* 0x0000000403027c11 */ /* 0x001fc8000f8210ff */
[----:B------:R-:W-:-:S09]  /*0a20*/  LEA.HI.X R5, R3, UR5, R6, 0x2, P1 ;  /* 0x0000000503057c11 */ /* 0x000fd200088f1406 */
.L_x_4:
[----:B------:R-:W-:-:S06]  /*0a30*/  IMAD.MOV.U32 R3, RZ, RZ, R5 ;  /* 0x000000ffff037224 */ /* 0x000fcc00078e0005 */
[----:B------:R0:W2:Y:S01]  /*0a40*/  LDG.E R3, desc[UR8][R2.64] ;  /* 0x0000000802037981 */ /* 0x0000a2000c1e1900 */
[----:B------:R-:W-:-:S04]  /*0a50*/  IADD3 R8, P0, PT, R8, -0x1, RZ ;  /* 0xffffffff08087810 */ /* 0x000fc80007f1e0ff */
[----:B------:R-:W-:Y:S02]  /*0a60*/  IADD3.X R10, PT, PT, R10, -0x1, RZ, P0, !PT ;  /* 0xffffffff0a0a7810 */ /* 0x000fe400007fe4ff */
[----:B------:R-:W-:Y:S02]  /*0a70*/  ISETP.NE.U32.AND P0, PT, R8, RZ, PT ;  /* 0x000000ff0800720c */ /* 0x000fe40003f05070 */
[----:B0-----:R-:W-:Y:S02]  /*0a80*/  IADD3 R2, P2, PT, R2, 0x4, RZ ;  /* 0x0000000402027810 */ /* 0x001fe40007f5e0ff */
[----:B------:R-:W-:Y:S02]  /*0a90*/  ISETP.NE.AND.EX P0, PT, R10, RZ, PT, P0 ;  /* 0x000000ff0a00720c */ /* 0x000fe40003f05300 */
[----:B------:R-:W-:Y:S02]  /*0aa0*/  IADD3.X R5, PT, PT, RZ, R5, RZ, P2, !PT ;  /* 0x00000005ff057210 */ /* 0x000fe400017fe4ff */
[----:B--2---:R-:W-:-:S04]  /*0ab0*/  FSETP.GT.AND P1, PT, R3, R0, PT ;  /* 0x000000000300720b */ /* 0x004fc80003f24000 */
[----:B------:R-:W-:-:S05]  /*0ac0*/  FSEL R0, R3, R0, P1 ;  /* 0x0000000003007208 */ /* 0x000fca0000800000 */
[----:B------:R-:W-:Y:S05]  /*0ad0*/  @P0 BRA `(.L_x_4) ;  /* 0xfffffffc00d40947 */ /* 0x000fea000383ffff */
.L_x_0:
[----:B------:R-:W0:Y:S01]  /*0ae0*/  LDCU.64 UR10, c[0x0][0x3a0] ;  /* 0x00007400ff0a77ac */ /* 0x000e220008000a00 */
[----:B------:R-:W-:Y:S01]  /*0af0*/  IMAD.MOV.U32 R17, RZ, RZ, RZ ;  /* 0x000000ffff117224 */ /* 0x000fe200078e00ff */
[----:B0-----:R-:W-:-:S04]  /*0b00*/  UISETP.NE.U32.AND UP0, UPT, UR10, URZ, UPT ;  /* 0x000000ff0a00728c */ /* 0x001fc8000bf05070 */
[----:B------:R-:W-:-:S09]  /*0b10*/  UISETP.NE.AND.EX UP0, UPT, UR11, URZ, UPT, UP0 ;  /* 0x000000ff0b00728c */ /* 0x000fd2000bf05300 */
[----:B------:R-:W-:Y:S05]  /*0b20*/  BRA.U !UP0, `(.L_x_5) ;  /* 0x0000000d08707547 */ /* 0x000fea000b800000 */
[----:B------:R-:W-:Y:S02]  /*0b30*/  UISETP.GE.U32.AND UP1, UPT, UR10, 0x8, UPT ;  /* 0x000000080a00788c */ /* 0x000fe4000bf26070 */
[C---:B------:R-:W-:Y:S01]  /*0b40*/  IMAD.WIDE.U32 R2, R7.reuse, UR10, RZ ;  /* 0x0000000a07027c25 */ /* 0x040fe2000f8e00ff */
[----:B------:R-:W-:Y:S02]  /*0b50*/  ULOP3.LUT UR12, UR10, 0x7, URZ, 0xc0, !UPT ;  /* 0x000000070a0c7892 */ /* 0x000fe4000f8ec0ff */
[----:B------:R-:W-:Y:S01]  /*0b60*/  UISETP.GE.U32.AND.EX UP1, UPT, UR11, URZ, UPT, UP1 ;  /* 0x000000ff0b00728c */ /* 0x000fe2000bf26110 */
[----:B------:R-:W-:Y:S01]  /*0b70*/  IMAD.MOV.U32 R17, RZ, RZ, RZ ;  /* 0x000000ffff117224 */ /* 0x000fe200078e00ff */
[----:B------:R-:W-:Y:S01]  /*0b80*/  UISETP.NE.U32.AND UP0, UPT, UR12, URZ, UPT ;  /* 0x000000ff0c00728c */ /* 0x000fe2000bf05070 */
[----:B------:R-:W-:Y:S01]  /*0b90*/  IMAD R9, R7, UR11, R3 ;  /* 0x0000000b07097c24 */ /* 0x000fe2000f8e0203 */
[----:B------:R-:W-:Y:S01]  /*0ba0*/  UMOV UR4, URZ ;  /* 0x000000ff00047c82 */ /* 0x000fe20008000000 */
[----:B------:R-:W-:Y:S01]  /*0bb0*/  UMOV UR5, URZ ;  /* 0x000000ff00057c82 */ /* 0x000fe20008000000 */
[----:B------:R-:W-:-:S03]  /*0bc0*/  UISETP.NE.AND.EX UP0, UPT, URZ, URZ, UPT, UP0 ;  /* 0x000000ffff00728c */ /* 0x000fc6000bf05300 */
[----:B------:R-:W-:Y:S08]  /*0bd0*/  BRA.U !UP1, `(.L_x_6) ;  /* 0x00000005098c7547 */ /* 0x000ff0000b800000 */
[----:B------:R-:W0:Y:S01]  /*0be0*/  LDCU.64 UR6, c[0x0][0x380] ;  /* 0x00007000ff0677ac */ /* 0x000e220008000a00 */
[----:B------:R-:W-:Y:S01]  /*0bf0*/  HFMA2 R17, -RZ, RZ, 0, 0 ;  /* 0x00000000ff117431 */ /* 0x000fe200000001ff */
[----:B------:R-:W1:Y:S01]  /*0c00*/  LDCU UR5, c[0x0][0x3a4] ;  /* 0x00007480ff0577ac */ /* 0x000e620008000800 */
[----:B------:R-:W-:Y:S01]  /*0c10*/  ULOP3.LUT UR4, UR10, 0xfffffff8, URZ, 0xc0, !UPT ;  /* 0xfffffff80a047892 */ /* 0x000fe2000f8ec0ff */
[----:B0-----:R-:W-:-:S06]  /*0c20*/  LEA R4, P1, R2, UR6, 0x2 ;  /* 0x0000000602047c11 */ /* 0x001fcc000f8210ff */
[----:B------:R-:W-:Y:S01]  /*0c30*/  UMOV UR6, UR4 ;  /* 0x0000000400067c82 */ /* 0x000fe20008000000 */
[----:B------:R-:W-:Y:S02]  /*0c40*/  IADD3 R4, P0, PT, R4, 0x10, RZ ;  /* 0x0000001004047810 */ /* 0x000fe40007f1e0ff */
[----:B------:R-:W-:Y:S01]  /*0c50*/  LEA.HI.X R5, R2, UR7, R9, 0x2, P1 ;  /* 0x0000000702057c11 */ /* 0x000fe200088f1409 */
[----:B-1----:R-:W-:-:S04]  /*0c60*/  UMOV UR7, UR5 ;  /* 0x0000000500077c82 */ /* 0x002fc80008000000 */
[----:B------:R-:W-:-:S07]  /*0c70*/  IMAD.X R5, RZ, RZ, R5, P0 ;  /* 0x000000ffff057224 */ /* 0x000fce00000e0605 */
.L_x_7:
[----:B------:R-:W2:Y:S04]  /*0c80*/  LDG.E R21, desc[UR8][R4.64+-0x10] ;  /* 0xfffff00804157981 */ /* 0x000ea8000c1e1900 */
[----:B------:R-:W3:Y:S04]  /*0c90*/  LDG.E R27, desc[UR8][R4.64+-0xc] ;  /* 0xfffff408041b7981 */ /* 0x000ee8000c1e1900 */
[----:B------:R-:W4:Y:S04]  /*0ca0*/  LDG.E R29, desc[UR8][R4.64+-0x8] ;  /* 0xfffff808041d7981 */ /* 0x000f28000c1e1900 */
[----:B------:R-:W5:Y:S04]  /*0cb0*/  LDG.E R23, desc[UR8][R4.64+-0x4] ;  /* 0xfffffc0804177981 */ /* 0x000f68000c1e1900 */
[----:B------:R-:W4:Y:S04]  /*0cc0*/  LDG.E R13, desc[UR8][R4.64] ;  /* 0x00000008040d7981 */ /* 0x000f28000c1e1900 */
[----:B------:R-:W4:Y:S04]  /*0cd0*/  LDG.E R19, desc[UR8][R4.64+0x4] ;  /* 0x0000040804137981 */ /* 0x000f28000c1e1900 */
[----:B------:R-:W4:Y:S04]  /*0ce0*/  LDG.E R15, desc[UR8][R4.64+0x8] ;  /* 0x00000808040f7981 */ /* 0x000f28000c1e1900 */
[----:B------:R0:W4:Y:S01]  /*0cf0*/  LDG.E R11, desc[UR8][R4.64+0xc] ;  /* 0x00000c08040b7981 */ /* 0x000122000c1e1900 */
[----:B------:R-:W-:Y:S01]  /*0d00*/  IMAD.MOV.U32 R10, RZ, RZ, 0x3bbb989d ;  /* 0x3bbb989dff0a7424 */ /* 0x000fe200078e00ff */
[----:B------:R-:W-:Y:S01]  /*0d10*/  MOV R6, 0x437c0000 ;  /* 0x437c000000067802 */ /* 0x000fe20000000f00 */
[----:B------:R-:W-:-:S04]  /*0d20*/  UIADD3 UR6, UP1, UPT, UR6, -0x8, URZ ;  /* 0xfffffff806067890 */ /* 0x000fc8000ff3e0ff */
[----:B------:R-:W-:Y:S02]  /*0d30*/  UIADD3.X UR7, UPT, UPT, UR7, -0x1, URZ, UP1, !UPT ;  /* 0xffffffff07077890 */ /* 0x000fe40008ffe4ff */
[----:B------:R-:W-:Y:S01]  /*0d40*/  UISETP.NE.U32.AND UP1, UPT, UR6, URZ, UPT ;  /* 0x000000ff0600728c */ /* 0x000fe2000bf25070 */
[----:B0-----:R-:W-:-:S03]  /*0d50*/  IADD3 R4, P0, PT, R4, 0x20, RZ ;  /* 0x0000002004047810 */ /* 0x001fc60007f1e0ff */
[----:B------:R-:W-:Y:S01]  /*0d60*/  UISETP.NE.AND.EX UP1, UPT, UR7, URZ, UPT, UP1 ;  /* 0x000000ff0700728c */ /* 0x000fe2000bf25310 */
[----:B------:R-:W-:Y:S01]  /*0d70*/  IADD3.X R5, PT, PT, RZ, R5, RZ, P0, !PT ;  /* 0x00000005ff057210 */ /* 0x000fe200007fe4ff */
[----:B--2---:R-:W-:-:S04]  /*0d80*/  FADD R21, R21, -R0 ;  /* 0x8000000015157221 */ /* 0x004fc80000000000 */
[----:B------:R-:W-:-:S04]  /*0d90*/  FFMA.SAT R25, R21, R10, 0.5 ;  /* 0x3f00000015197423 */ /* 0x000fc8000000200a */
[----:B------:R-:W-:Y:S01]  /*0da0*/  FFMA.RM R14, R25, R6, 12582913 ;  /* 0x4b400001190e7423 */ /* 0x000fe20000004006 */
[----:B---3--:R-:W-:-:S03]  /*0db0*/  FADD R25, R27, -R0 ;  /* 0x800000001b197221 */ /* 0x008fc60000000000 */
[----:B------:R-:W-:Y:S01]  /*0dc0*/  FADD R8, R14, -12583039 ;  /* 0xcb40007f0e087421 */ /* 0x000fe20000000000 */
[----:B------:R-:W-:Y:S01]  /*0dd0*/  FFMA.SAT R27, R25, R10, 0.5 ;  /* 0x3f000000191b7423 */ /* 0x000fe2000000200a */
[----:B-----5:R-:W-:Y:S02]  /*0de0*/  FADD R23, R23, -R0 ;  /* 0x8000000017177221 */ /* 0x020fe40000000000 */
[----:B------:R-:W-:-:S04]  /*0df0*/  FFMA R8, R21, 1.4426950216293334961, -R8 ;  /* 0x3fb8aa3b15087823 */ /* 0x000fc80000000808 */
[----:B------:R-:W-:Y:S01]  /*0e00*/  FFMA R16, R21, 1.925963033500011079e-08, R8 ;  /* 0x32a5706015107823 */ /* 0x000fe20000000008 */
[----:B------:R-:W-:Y:S01]  /*0e10*/  FFMA.RM R8, R27, R6, 12582913 ;  /* 0x4b4000011b087423 */ /* 0x000fe20000004006 */
[----:B----4-:R-:W-:-:S03]  /*0e20*/  FADD R21, R29, -R0 ;  /* 0x800000001d157221 */ /* 0x010fc60000000000 */
[C---:B------:R-:W-:Y:S01]  /*0e30*/  FADD R12, R8.reuse, -12583039 ;  /* 0xcb40007f080c7421 */ /* 0x040fe20000000000 */
[----:B------:R-:W0:Y:S01]  /*0e40*/  MUFU.EX2 R16, R16 ;  /* 0x0000001000107308 */ /* 0x000e220000000800 */
[----:B------:R-:W-:Y:S01]  /*0e50*/  FFMA.SAT R27, R21, R10, 0.5 ;  /* 0x3f000000151b7423 */ /* 0x000fe2000000200a */
[----:B------:R-:W-:Y:S02]  /*0e60*/  IMAD.SHL.U32 R8, R8, 0x800000, RZ ;  /* 0x0080000008087824 */ /* 0x000fe400078e00ff */
[----:B------:R-:W-:Y:S01]  /*0e70*/  FFMA R18, R25, 1.4426950216293334961, -R12 ;  /* 0x3fb8aa3b19127823 */ /* 0x000fe2000000080c */
[----:B------:R-:W-:Y:S01]  /*0e80*/  FFMA.RM R12, R27, R6, 12582913 ;  /* 0x4b4000011b0c7423 */ /* 0x000fe20000004006 */
[----:B------:R-:W-:Y:S02]  /*0e90*/  FFMA.SAT R27, R23, R10, 0.5 ;  /* 0x3f000000171b7423 */ /* 0x000fe4000000200a */
[----:B------:R-:W-:Y:S01]  /*0ea0*/  FFMA R20, R25, 1.925963033500011079e-08, R18 ;  /* 0x32a5706019147823 */ /* 0x000fe20000000012 */
[----:B------:R-:W-:Y:S01]  /*0eb0*/  FADD R25, R13, -R0 ;  /* 0x800000000d197221 */ /* 0x000fe20000000000 */
[----:B------:R-:W-:Y:S01]  /*0ec0*/  FADD R22, R12, -12583039 ;  /* 0xcb40007f0c167421 */ /* 0x000fe20000000000 */
[----:B------:R-:W-:-:S02]  /*0ed0*/  IMAD.SHL.U32 R18, R14, 0x800000, RZ ;  /* 0x008000000e127824 */ /* 0x000fc400078e00ff */
[----:B------:R-:W-:Y:S01]  /*0ee0*/  FFMA.RM R13, R27, R6, 12582913 ;  /* 0x4b4000011b0d7423 */ /* 0x000fe20000004006 */
[----:B------:R-:W-:Y:S01]  /*0ef0*/  FFMA.SAT R29, R25, R10, 0.5 ;  /* 0x3f000000191d7423 */ /* 0x000fe2000000200a */
[----:B------:R-:W-:Y:S01]  /*0f00*/  FFMA R22, R21, 1.4426950216293334961, -R22 ;  /* 0x3fb8aa3b15167823 */ /* 0x000fe20000000816 */
[----:B------:R-:W-:Y:S01]  /*0f10*/  FADD R27, R19, -R0 ;  /* 0x80000000131b7221 */ /* 0x000fe20000000000 */
[----:B------:R-:W-:Y:S01]  /*0f20*/  FADD R24, R13, -12583039 ;  /* 0xcb40007f0d187421 */ /* 0x000fe20000000000 */
[----:B------:R1:W2:Y:S01]  /*0f30*/  MUFU.EX2 R14, R20 ;  /* 0x00000014000e7308 */ /* 0x0002a20000000800 */
[----:B0-----:R-:W-:Y:S01]  /*0f40*/  FFMA R17, R18, R16, R17 ;  /* 0x0000001012117223 */ /* 0x001fe20000000011 */
[----:B------:R-:W-:Y:S01]  /*0f50*/  FFMA.RM R16, R29, R6, 12582913 ;  /* 0x4b4000011d107423 */ /* 0x000fe20000004006 */
[----:B------:R-:W-:Y:S01]  /*0f60*/  FFMA R18, R21, 1.925963033500011079e-08, R22 ;  /* 0x32a5706015127823 */ /* 0x000fe20000000016 */
[----:B------:R-:W-:Y:S01]  /*0f70*/  FFMA R24, R23, 1.4426950216293334961, -R24 ;  /* 0x3fb8aa3b17187823 */ /* 0x000fe20000000818 */
[----:B------:R-:W-:Y:S01]  /*0f80*/  FFMA.SAT R19, R27, R10, 0.5 ;  /* 0x3f0000001b137423 */ /* 0x000fe2000000200a */
[----:B------:R-:W-:Y:S01]  /*0f90*/  FADD R22, R16, -12583039 ;  /* 0xcb40007f10167421 */ /* 0x000fe20000000000 */
[----:B------:R-:W-:Y:S01]  /*0fa0*/  FADD R21, R11, -R0 ;  /* 0x800000000b157221 */ /* 0x000fe20000000000 */
[----:B------:R-:W-:Y:S01]  /*0fb0*/  FFMA R24, R23, 1.925963033500011079e-08, R24 ;  /* 0x32a5706017187823 */ /* 0x000fe20000000018 */
[----:B------:R-:W-:Y:S01]  /*0fc0*/  FADD R23, R15, -R0 ;  /* 0x800000000f177221 */ /* 0x000fe20000000000 */
[----:B------:R-:W-:Y:S01]  /*0fd0*/  FFMA R22, R25, 1.4426950216293334961, -R22 ;  /* 0x3fb8aa3b19167823 */ /* 0x000fe20000000816 */
[----:B------:R-:W-:Y:S01]  /*0fe0*/  FFMA.RM R19, R19, R6, 12582913 ;  /* 0x4b40000113137423 */ /* 0x000fe20000004006 */
[----:B------:R-:W0:Y:S01]  /*0ff0*/  MUFU.EX2 R18, R18 ;  /* 0x0000001200127308 */ /* 0x000e220000000800 */
[----:B------:R-:W-:Y:S01]  /*1000*/  SHF.L.U32 R12, R12, 0x17, RZ ;  /* 0x000000170c0c7819 */ /* 0x000fe200000006ff */
[----:B-1----:R-:W-:Y:S01]  /*1010*/  FFMA R20, R25, 1.925963033500011079e-08, R22 ;  /* 0x32a5706019147823 */ /* 0x002fe20000000016 */
[----:B------:R-:W-:Y:S01]  /*1020*/  FFMA.SAT R25, R23, R10, 0.5 ;  /* 0x3f00000017197423 */ /* 0x000fe2000000200a */
[----:B------:R-:W-:Y:S01]  /*1030*/  FADD R26, R19, -12583039 ;  /* 0xcb40007f131a7421 */ /* 0x000fe20000000000 */
[----:B--2---:R-:W-:Y:S01]  /*1040*/  FFMA R17, R8, R14, R17 ;  /* 0x0000000e08117223 */ /* 0x004fe20000000011 */
[----:B------:R-:W-:-:S02]  /*1050*/  IMAD.SHL.U32 R13, R13, 0x800000, RZ ;  /* 0x008000000d0d7824 */ /* 0x000fc400078e00ff */
[----:B------:R-:W-:Y:S01]  /*1060*/  FFMA.RM R11, R25, R6, 12582913 ;  /* 0x4b400001190b7423 */ /* 0x000fe20000004006 */
[----:B------:R-:W-:Y:S01]  /*1070*/  FFMA.SAT R25, R21, R10, 0.5 ;  /* 0x3f00000015197423 */ /* 0x000fe2000000200a */
[----:B------:R1:W2:Y:S01]  /*1080*/  MUFU.EX2 R15, R24 ;  /* 0x00000018000f7308 */ /* 0x0002a20000000800 */
[----:B------:R-:W-:Y:S01]  /*1090*/  FFMA R26, R27, 1.4426950216293334961, -R26 ;  /* 0x3fb8aa3b1b1a7823 */ /* 0x000fe2000000081a */
[----:B------:R-:W-:Y:S01]  /*10a0*/  FADD R10, R11, -12583039 ;  /* 0xcb40007f0b0a7421 */ /* 0x000fe20000000000 */
[----:B------:R-:W-:Y:S01]  /*10b0*/  FFMA.RM R6, R25, R6, 12582913 ;  /* 0x4b40000119067423 */ /* 0x000fe20000004006 */
[----:B------:R-:W-:Y:S02]  /*10c0*/  IMAD.SHL.U32 R16, R16, 0x800000, RZ ;  /* 0x0080000010107824 */ /* 0x000fe400078e00ff */
[----:B------:R-:W-:Y:S01]  /*10d0*/  FFMA R26, R27, 1.925963033500011079e-08, R26 ;  /* 0x32a570601b1a7823 */ /* 0x000fe2000000001a */
[----:B------:R-:W-:Y:S01]  /*10e0*/  FFMA R22, R23, 1.4426950216293334961, -R10 ;  /* 0x3fb8aa3b17167823 */ /* 0x000fe2000000080a */
[----:B------:R-:W-:Y:S01]  /*10f0*/  IMAD.SHL.U32 R14, R11, 0x800000, RZ ;  /* 0x008000000b0e7824 */ /* 0x000fe200078e00ff */
[----:B------:R-:W3:Y:S01]  /*1100*/  MUFU.EX2 R20, R20 ;  /* 0x0000001400147308 */ /* 0x000ee20000000800 */
[----:B-1----:R-:W-:Y:S01]  /*1110*/  FADD R24, R6, -12583039 ;  /* 0xcb40007f06187421 */ /* 0x002fe20000000000 */
[----:B------:R-:W-:Y:S01]  /*1120*/  FFMA R22, R23, 1.925963033500011079e-08, R22 ;  /* 0x32a5706017167823 */ /* 0x000fe20000000016 */
[----:B0-----:R-:W-:Y:S01]  /*1130*/  FFMA R12, R12, R18, R17 ;  /* 0x000000120c0c7223 */ /* 0x001fe20000000011 */
[----:B------:R-:W-:-:S02]  /*1140*/  IMAD.SHL.U32 R17, R6, 0x800000, RZ ;  /* 0x0080000006117824 */ /* 0x000fc400078e00ff */
[C---:B------:R-:W-:Y:S02]  /*1150*/  FFMA R24, R21.reuse, 1.4426950216293334961, -R24 ;  /* 0x3fb8aa3b15187823 */ /* 0x040fe40000000818 */
[----:B------:R-:W0:Y:S02]  /*1160*/  MUFU.EX2 R10, R26 ;  /* 0x0000001a000a7308 */ /* 0x000e240000000800 */
[----:B------:R-:W-:Y:S01]  /*1170*/  FFMA R24, R21, 1.925963033500011079e-08, R24 ;  /* 0x32a5706015187823 */ /* 0x000fe20000000018 */
[----:B--2---:R-:W-:Y:S01]  /*1180*/  FFMA R13, R13, R15, R12 ;  /* 0x0000000f0d0d7223 */ /* 0x004fe2000000000c */
[----:B------:R-:W-:-:S04]  /*1190*/  SHF.L.U32 R12, R19, 0x17, RZ ;  /* 0x00000017130c7819 */ /* 0x000fc800000006ff */
[----:B------:R-:W1:Y:S01]  /*11a0*/  MUFU.EX2 R8, R22 ;  /* 0x0000001600087308 */ /* 0x000e620000000800 */
[----:B---3--:R-:W-:-:S07]  /*11b0*/  FFMA R13, R16, R20, R13 ;  /* 0x00000014100d7223 */ /* 0x008fce000000000d */
[----:B------:R-:W2:Y:S01]  /*11c0*/  MUFU.EX2 R24, R24 ;  /* 0x0000001800187308 */ /* 0x000ea20000000800 */
[----:B0-----:R-:W-:-:S04]  /*11d0*/  FFMA R13, R12, R10, R13 ;  /* 0x0000000a0c0d7223 */ /* 0x001fc8000000000d */
[----:B-1----:R-:W-:-:S04]  /*11e0*/  FFMA R8, R14, R8, R13 ;  /* 0x000000080e087223 */ /* 0x002fc8000000000d */
[----:B--2---:R-:W-:Y:S01]  /*11f0*/  FFMA R17, R17, R24, R8 ;  /* 0x0000001811117223 */ /* 0x004fe20000000008 */
[----:B------:R-:W-:Y:S06]  /*1200*/  BRA.U UP1, `(.L_x_7) ;  /* 0xfffffff9019c7547 */ /* 0x000fec000b83ffff */
.L_x_6:
[----:B------:R-:W-:Y:S05]  /*1210*/  BRA.U !UP0, `(.L_x_5) ;  /* 0x0000000508b47547 */ /* 0x000fea000b800000 */
[----:B------:R-:W-:Y:S02]  /*1220*/  UISETP.GE.U32.AND UP0, UPT, UR12, 0x4, UPT ;  /* 0x000000040c00788c */ /* 0x000fe4000bf06070 */
[----:B------:R-:W-:Y:S02]  /*1230*/  ULOP3.LUT UR7, UR10, 0x3, URZ, 0xc0, !UPT ;  /* 0x000000030a077892 */ /* 0x000fe4000f8ec0ff */
[----:B------:R-:W-:Y:S02]  /*1240*/  UISETP.GE.U32.AND.EX UP0, UPT, URZ, URZ, UPT, UP0 ;  /* 0x000000ffff00728c */ /* 0x000fe4000bf06100 */
[----:B------:R-:W-:-:S04]  /*1250*/  UISETP.NE.U32.AND UP1, UPT, UR7, URZ, UPT ;  /* 0x000000ff0700728c */ /* 0x000fc8000bf25070 */
[----:B------:R-:W-:-:S03]  /*1260*/  UISETP.NE.AND.EX UP1, UPT, URZ, URZ, UPT, UP1 ;  /* 0x000000ffff00728c */ /* 0x000fc6000bf25310 */
[----:B------:R-:W-:Y:S08]  /*1270*/  BRA.U !UP0, `(.L_x_8) ;  /* 0x0000000108c47547 */ /* 0x000ff0000b800000 */
[----:B------:R-:W0:Y:S01]  /*1280*/  LDCU.64 UR12, c[0x0][0x380] ;  /* 0x00007000ff0c77ac */ /* 0x000e220008000a00 */
[----:B------:R-:W-:-:S04]  /*1290*/  IADD3 R4, P0, PT, R2, UR4, RZ ;  /* 0x0000000402047c10 */ /* 0x000fc8000ff1e0ff */
[----:B------:R-:W-:Y:S02]  /*12a0*/  IADD3.X R5, PT, PT, R9, UR5, RZ, P0, !PT ;  /* 0x0000000509057c10 */ /* 0x000fe400087fe4ff */
[----:B0-----:R-:W-:-:S04]  /*12b0*/  LEA R12, P0, R4, UR12, 0x2 ;  /* 0x0000000c040c7c11 */ /* 0x001fc8000f8010ff */
[----:B------:R-:W-:-:S05]  /*12c0*/  LEA.HI.X R13, R4, UR13, R5, 0x2, P0 ;  /* 0x0000000d040d7c11 */ /* 0x000fca00080f1405 */
[----:B------:R-:W2:Y:S04]  /*12d0*/  LDG.E R5, desc[UR8][R12.64] ;  /* 0x000000080c057981 */ /* 0x000ea8000c1e1900 */
[----:B------:R-:W3:Y:S04]  /*12e0*/  LDG.E R11, desc[UR8][R12.64+0x4] ;  /* 0x000004080c0b7981 */ /* 0x000ee8000c1e1900 */
[----:B------:R-:W4:Y:S04]  /*12f0*/  LDG.E R15, desc[UR8][R12.64+0x8] ;  /* 0x000008080c0f7981 */ /* 0x000f28000c1e1900 */
[----:B------:R-:W5:Y:S01]  /*1300*/  LDG.E R19, desc[UR8][R12.64+0xc] ;  /* 0x00000c080c137981 */ /* 0x000f62000c1e1900 */
[----:B------:R-:W-:Y:S01]  /*1310*/  IMAD.MOV.U32 R21, RZ, RZ, 0x3bbb989d ;  /* 0x3bbb989dff157424 */ /* 0x000fe200078e00ff */
[----:B------:R-:W-:Y:S01]  /*1320*/  UIADD3 UR4, UP0, UPT, UR4, 0x4, URZ ;  /* 0x0000000404047890 */ /* 0x000fe2000ff1e0ff */
[----:B------:R-:W-:-:S03]  /*1330*/  IMAD.MOV.U32 R10, RZ, RZ, 0x437c0000 ;  /* 0x437c0000ff0a7424 */ /* 0x000fc600078e00ff */
[----:B------:R-:W-:Y:S01]  /*1340*/  UIADD3.X UR5, UPT, UPT, URZ, UR5, URZ, UP0, !UPT ;  /* 0x00000005ff057290 */ /* 0x000fe200087fe4ff */
[----:B--2---:R-:W-:-:S04]  /*1350*/  FADD R8, R5, -R0 ;  /* 0x8000000005087221 */ /* 0x004fc80000000000 */
[----:B------:R-:W-:Y:S01]  /*1360*/  FFMA.SAT R5, R8, R21, 0.5 ;  /* 0x3f00000008057423 */ /* 0x000fe20000002015 */
[----:B---3--:R-:W-:-:S03]  /*1370*/  FADD R14, R11, -R0 ;  /* 0x800000000b0e7221 */ /* 0x008fc60000000000 */
[-C--:B------:R-:W-:Y:S01]  /*1380*/  FFMA.RM R4, R5, R10.reuse, 12582913 ;  /* 0x4b40000105047423 */ /* 0x080fe2000000400a */
[-C--:B------:R-:W-:Y:S01]  /*1390*/  FFMA.SAT R5, R14, R21.reuse, 0.5 ;  /* 0x3f0000000e057423 */ /* 0x080fe20000002015 */
[--C-:B----4-:R-:W-:Y:S02]  /*13a0*/  FADD R6, R15, -R0.reuse ;  /* 0x800000000f067221 */ /* 0x110fe40000000000 */
[----:B------:R-:W-:Y:S01]  /*13b0*/  FADD R11, R4, -12583039 ;  /* 0xcb40007f040b7421 */ /* 0x000fe20000000000 */
[-C--:B------:R-:W-:Y:S01]  /*13c0*/  FFMA.RM R5, R5, R10.reuse, 12582913 ;  /* 0x4b40000105057423 */ /* 0x080fe2000000400a */
[-C--:B------:R-:W-:Y:S01]  /*13d0*/  FFMA.SAT R15, R6, R21.reuse, 0.5 ;  /* 0x3f000000060f7423 */ /* 0x080fe20000002015 */
[----:B-----5:R-:W-:Y:S01]  /*13e0*/  FADD R19, R19, -R0 ;  /* 0x8000000013137221 */ /* 0x020fe20000000000 */
[----:B------:R-:W-:Y:S01]  /*13f0*/  FFMA R11, R8, 1.4426950216293334961, -R11 ;  /* 0x3fb8aa3b080b7823 */ /* 0x000fe2000000080b */
[----:B------:R-:W-:Y:S01]  /*1400*/  FADD R13, R5, -12583039 ;  /* 0xcb40007f050d7421 */ /* 0x000fe20000000000 */
[----:B------:R-:W-:Y:S01]  /*1410*/  SHF.L.U32 R4, R4, 0x17, RZ ;  /* 0x0000001704047819 */ /* 0x000fe200000006ff */
[----:B------:R-:W-:Y:S01]  /*1420*/  FFMA.SAT R21, R19, R21, 0.5 ;  /* 0x3f00000013157423 */ /* 0x000fe20000002015 */
[----:B------:R-:W-:Y:S01]  /*1430*/  FFMA R11, R8, 1.925963033500011079e-08, R11 ;  /* 0x32a57060080b7823 */ /* 0x000fe2000000000b */
[-C--:B------:R-:W-:Y:S01]  /*1440*/  FFMA.RM R8, R15, R10.reuse, 12582913 ;  /* 0x4b4000010f087423 */ /* 0x080fe2000000400a */
[----:B------:R-:W-:Y:S01]  /*1450*/  FFMA R13, R14, 1.4426950216293334961, -R13 ;  /* 0x3fb8aa3b0e0d7823 */ /* 0x000fe2000000080d */
[----:B------:R-:W-:Y:S01]  /*1460*/  FFMA.RM R21, R21, R10, 12582913 ;  /* 0x4b40000115157423 */ /* 0x000fe2000000400a */
[----:B------:R0:W1:Y:S01]  /*1470*/  MUFU.EX2 R12, R11 ;  /* 0x0000000b000c7308 */ /* 0x0000620000000800 */
[----:B------:R-:W-:Y:S01]  /*1480*/  FADD R15, R8, -12583039 ;  /* 0xcb40007f080f7421 */ /* 0x000fe20000000000 */
[----:B------:R-:W-:Y:S01]  /*1490*/  FFMA R13, R14, 1.925963033500011079e-08, R13 ;  /* 0x32a570600e0d7823 */ /* 0x000fe2000000000d */
[----:B------:R-:W-:Y:S01]  /*14a0*/  FADD R10, R21, -12583039 ;  /* 0xcb40007f150a7421 */ /* 0x000fe20000000000 */
[----:B------:R-:W-:-:S02]  /*14b0*/  IMAD.SHL.U32 R5, R5, 0x800000, RZ ;  /* 0x0080000005057824 */ /* 0x000fc400078e00ff */
[C---:B------:R-:W-:Y:S01]  /*14c0*/  FFMA R15, R6.reuse, 1.4426950216293334961, -R15 ;  /* 0x3fb8aa3b060f7823 */ /* 0x040fe2000000080f */
[C---:B------:R-:W-:Y:S01]  /*14d0*/  FFMA R10, R19.reuse, 1.4426950216293334961, -R10 ;  /* 0x3fb8aa3b130a7823 */ /* 0x040fe2000000080a */
[----:B------:R-:W2:Y:S02]  /*14e0*/  MUFU.EX2 R13, R13 ;  /* 0x0000000d000d7308 */ /* 0x000ea40000000800 */
[----:B------:R-:W-:Y:S01]  /*14f0*/  FFMA R15, R6, 1.925963033500011079e-08, R15 ;  /* 0x32a57060060f7823 */ /* 0x000fe2000000000f */
[----:B0-----:R-:W-:Y:S02]  /*1500*/  IMAD.SHL.U32 R11, R8, 0x800000, RZ ;  /* 0x00800000080b7824 */ /* 0x001fe400078e00ff */
[----:B------:R-:W-:-:S03]  /*1510*/  FFMA R10, R19, 1.925963033500011079e-08, R10 ;  /* 0x32a57060130a7823 */ /* 0x000fc6000000000a */
[----:B------:R-:W0:Y:S01]  /*1520*/  MUFU.EX2 R15, R15 ;  /* 0x0000000f000f7308 */ /* 0x000e220000000800 */
[----:B-1----:R-:W-:Y:S01]  /*1530*/  FFMA R4, R4, R12, R17 ;  /* 0x0000000c04047223 */ /* 0x002fe20000000011 */
[----:B------:R-:W-:-:S06]  /*1540*/  SHF.L.U32 R17, R21, 0x17, RZ ;  /* 0x0000001715117819 */ /* 0x000fcc00000006ff */
[----:B------:R-:W1:Y:S01]  /*1550*/  MUFU.EX2 R10, R10 ;  /* 0x0000000a000a7308 */ /* 0x000e620000000800 */
[----:B--2---:R-:W-:-:S04]  /*1560*/  FFMA R4, R5, R13, R4 ;  /* 0x0000000d05047223 */ /* 0x004fc80000000004 */
[----:B0-----:R-:W-:-:S04]  /*1570*/  FFMA R4, R11, R15, R4 ;  /* 0x0000000f0b047223 */ /* 0x001fc80000000004 */
[----:B-1----:R-:W-:-:S07]  /*1580*/  FFMA R17, R17, R10, R4 ;  /* 0x0000000a11117223 */ /* 0x002fce0000000004 */
.L_x_8:
[----:B------:R-:W-:Y:S05]  /*1590*/  BRA.U !UP1, `(.L_x_5) ;  /* 0x0000000109d47547 */ /* 0x000fea000b800000 */
[----:B------:R-:W-:Y:S02]  /*15a0*/  UISETP.NE.U32.AND UP1, UPT, UR7, 0x1, UPT ;  /* 0x000000010700788c */ /* 0x000fe4000bf25070 */
[----:B------:R-:W-:Y:S02]  /*15b0*/  ULOP3.LUT UR6, UR10, 0x1, URZ, 0xc0, !UPT ;  /* 0x000000010a067892 */ /* 0x000fe4000f8ec0ff */
[----:B------:R-:W-:Y:S02]  /*15c0*/  UISETP.NE.AND.EX UP1, UPT, URZ, URZ, UPT, UP1 ;  /* 0x000000ffff00728c */ /* 0x000fe4000bf25310 */
[----:B------:R-:W-:-:S04]  /*15d0*/  UISETP.NE.U32.AND UP0, UPT, UR6, 0x1, UPT ;  /* 0x000000010600788c */ /* 0x000fc8000bf05070 */
[----:B------:R-:W-:-:S03]  /*15e0*/  UISETP.NE.U32.AND.EX UP0, UPT, URZ, URZ, UPT, UP0 ;  /* 0x000000ffff00728c */ /* 0x000fc6000bf05100 */
[----:B------:R-:W-:Y:S08]  /*15f0*/  BRA.U !UP1, `(.L_x_9) ;  /* 0x0000000109747547 */ /* 0x000ff0000b800000 */
[----:B------:R-:W0:Y:S01]  /*1600*/  LDCU.64 UR6, c[0x0][0x380] ;  /* 0x00007000ff0677ac */ /* 0x000e220008000a00 */
[----:B------:R-:W-:-:S04]  /*1610*/  IADD3 R5, P0, PT, R2, UR4, RZ ;  /* 0x0000000402057c10 */ /* 0x000fc8000ff1e0ff */
[----:B------:R-:W-:Y:S02]  /*1620*/  IADD3.X R6, PT, PT, R9, UR5, RZ, P0, !PT ;  /* 0x0000000509067c10 */ /* 0x000fe400087fe4ff */
[----:B0-----:R-:W-:-:S04]  /*1630*/  LEA R4, P0, R5, UR6, 0x2 ;  /* 0x0000000605047c11 */ /* 0x001fc8000f8010ff */
[----:B------:R-:W-:-:S05]  /*1640*/  LEA.HI.X R5, R5, UR7, R6, 0x2, P0 ;  /* 0x0000000705057c11 */ /* 0x000fca00080f1406 */
[----:B------:R-:W2:Y:S04]  /*1650*/  LDG.E R11, desc[UR8][R4.64] ;  /* 0x00000008040b7981 */ /* 0x000ea8000c1e1900 */
[----:B------:R-:W3:Y:S01]  /*1660*/  LDG.E R15, desc[UR8][R4.64+0x4] ;  /* 0x00000408040f7981 */ /* 0x000ee2000c1e1900 */
[----:B------:R-:W-:Y:S02]  /*1670*/  HFMA2 R13, -RZ, RZ, 3.7421875, 0 ;  /* 0x437c0000ff0d7431 */ /* 0x000fe400000001ff */
[----:B------:R-:W-:Y:S01]  /*1680*/  IMAD.MOV.U32 R6, RZ, RZ, 0x3bbb989d ;  /* 0x3bbb989dff067424 */ /* 0x000fe200078e00ff */
[----:B------:R-:W-:-:S04]  /*1690*/  UIADD3 UR4, UP1, UPT, UR4, 0x2, URZ ;  /* 0x0000000204047890 */ /* 0x000fc8000ff3e0ff */
[----:B------:R-:W-:Y:S01]  /*16a0*/  UIADD3.X UR5, UPT, UPT, URZ, UR5, URZ, UP1, !UPT ;  /* 0x00000005ff057290 */ /* 0x000fe20008ffe4ff */
[----:B--2---:R-:W-:-:S04]  /*16b0*/  FADD R11, R11, -R0 ;  /* 0x800000000b0b7221 */ /* 0x004fc80000000000 */
[----:B------:R-:W-:Y:S01]  /*16c0*/  FFMA.SAT R8, R11, R6, 0.5 ;  /* 0x3f0000000b087423 */ /* 0x000fe20000002006 */
[----:B---3--:R-:W-:-:S03]  /*16d0*/  FADD R15, R15, -R0 ;  /* 0x800000000f0f7221 */ /* 0x008fc60000000000 */
[----:B------:R-:W-:Y:S01]  /*16e0*/  FFMA.RM R8, R8, R13, 12582913 ;  /* 0x4b40000108087423 */ /* 0x000fe2000000400d */
[----:B------:R-:W-:-:S03]  /*16f0*/  FFMA.SAT R10, R15, R6, 0.5 ;  /* 0x3f0000000f0a7423 */ /* 0x000fc60000002006 */
[----:B------:R-:W-:Y:S01]  /*1700*/  FADD R6, R8, -12583039 ;  /* 0xcb40007f08067421 */ /* 0x000fe20000000000 */
[----:B------:R-:W-:Y:S01]  /*1710*/  FFMA.RM R10, R10, R13, 12582913 ;  /* 0x4b4000010a0a7423 */ /* 0x000fe2000000400d */
[----:B------:R-:W-:Y:S02]  /*1720*/  IMAD.SHL.U32 R8, R8, 0x800000, RZ ;  /* 0x0080000008087824 */ /* 0x000fe400078e00ff */
[C---:B------:R-:W-:Y:S01]  /*1730*/  FFMA R6, R11.reuse, 1.4426950216293334961, -R6 ;  /* 0x3fb8aa3b0b067823 */ /* 0x040fe20000000806 */
[C---:B------:R-:W-:Y:S01]  /*1740*/  FADD R4, R10.reuse, -12583039 ;  /* 0xcb40007f0a047421 */ /* 0x040fe20000000000 */
[----:B------:R-:W-:Y:S02]  /*1750*/  SHF.L.U32 R5, R10, 0x17, RZ ;  /* 0x000000170a057819 */ /* 0x000fe400000006ff */
[----:B------:R-:W-:Y:S01]  /*1760*/  FFMA R6, R11, 1.925963033500011079e-08, R6 ;  /* 0x32a570600b067823 */ /* 0x000fe20000000006 */
[----:B------:R-:W-:-:S04]  /*1770*/  FFMA R4, R15, 1.4426950216293334961, -R4 ;  /* 0x3fb8aa3b0f047823 */ /* 0x000fc80000000804 */
[----:B------:R-:W-:Y:S01]  /*1780*/  FFMA R4, R15, 1.925963033500011079e-08, R4 ;  /* 0x32a570600f047823 */ /* 0x000fe20000000004 */
[----:B------:R-:W0:Y:S08]  /*1790*/  MUFU.EX2 R6, R6 ;  /* 0x0000000600067308 */ /* 0x000e300000000800 */
[----:B------:R-:W1:Y:S01]  /*17a0*/  MUFU.EX2 R4, R4 ;  /* 0x0000000400047308 */ /* 0x000e620000000800 */
[----:B0-----:R-:W-:-:S04]  /*17b0*/  FFMA R8, R8, R6, R17 ;  /* 0x0000000608087223 */ /* 0x001fc80000000011 */
[----:B-1----:R-:W-:-:S07]  /*17c0*/  FFMA R17, R5, R4, R8 ;  /* 0x0000000405117223 */ /* 0x002fce0000000008 */
.L_x_9:
[----:B------:R-:W-:Y:S05]  /*17d0*/  BRA.U UP0, `(.L_x_5) ;  /* 0x0000000100447547 */ /* 0x000fea000b800000 */
[----:B------:R-:W0:Y:S01]  /*17e0*/  LDCU.64 UR6, c[0x0][0x380] ;  /* 0x00007000ff0677ac */ /* 0x000e220008000a00 */
[----:B------:R-:W-:-:S04]  /*17f0*/  IADD3 R3, P0, PT, R2, UR4, RZ ;  /* 0x0000000402037c10 */ /* 0x000fc8000ff1e0ff */
[----:B------:R-:W-:Y:S02]  /*1800*/  IADD3.X R4, PT, PT, R9, UR5, RZ, P0, !PT ;  /* 0x0000000509047c10 */ /* 0x000fe400087fe4ff */
[----:B0-----:R-:W-:-:S04]  /*1810*/  LEA R2, P0, R3, UR6, 0x2 ;  /* 0x0000000603027c11 */ /* 0x001fc8000f8010ff */
[----:B------:R-:W-:-:S06]  /*1820*/  LEA.HI.X R3, R3, UR7, R4, 0x2, P0 ;  /* 0x0000000703037c11 */ /* 0x000fcc00080f1404 */
[----:B------:R-:W2:Y:S01]  /*1830*/  LDG.E R3, desc[UR8][R2.64] ;  /* 0x0000000802037981 */ /* 0x000ea2000c1e1900 */
[----:B------:R-:W-:Y:S01]  /*1840*/  IMAD.MOV.U32 R5, RZ, RZ, 0x3bbb989d ;  /* 0x3bbb989dff057424 */ /* 0x000fe200078e00ff */
[----:B------:R-:W-:Y:S01]  /*1850*/  MOV R6, 0x437c0000 ;  /* 0x437c000000067802 */ /* 0x000fe20000000f00 */
[----:B--2---:R-:W-:-:S04]  /*1860*/  FADD R4, R3, -R0 ;  /* 0x8000000003047221 */ /* 0x004fc80000000000 */
[----:B------:R-:W-:-:S04]  /*1870*/  FFMA.SAT R5, R4, R5, 0.5 ;  /* 0x3f00000004057423 */ /* 0x000fc80000002005 */
[----:B------:R-:W-:-:S04]  /*1880*/  FFMA.RM R5, R5, R6, 12582913 ;  /* 0x4b40000105057423 */ /* 0x000fc80000004006 */
[----:B------:R-:W-:-:S04]  /*1890*/  FADD R9, R5, -12583039 ;  /* 0xcb40007f05097421 */ /* 0x000fc80000000000 */
[----:B------:R-:W-:-:S04]  /*18a0*/  FFMA R9, R4, 1.4426950216293334961, -R9 ;  /* 0x3fb8aa3b04097823 */ /* 0x000fc80000000809 */
[----:B------:R-:W-:Y:S01]  /*18b0*/  FFMA R9, R4, 1.925963033500011079e-08, R9 ;  /* 0x32a5706004097823 */ /* 0x000fe20000000009 */
[----:B------:R-:W-:-:S05]  /*18c0*/  IMAD.SHL.U32 R4, R5, 0x800000, RZ ;  /* 0x0080000005047824 */ /* 0x000fca00078e00ff */
[----:B------:R-:W0:Y:S02]  /*18d0*/  MUFU.EX2 R9, R9 ;  /* 0x0000000900097308 */ /* 0x000e240000000800 */
[----:B0-----:R-:W-:-:S07]  /*18e0*/  FFMA R17, R4, R9, R17 ;  /* 0x0000000904117223 */ /* 0x001fce0000000011 */
.L_x_5:
[----:B------:R-:W0:Y:S02]  /*18f0*/  LDCU.128 UR4, c[0x0][0x380] ;  /* 0x00007000ff0477ac */ /* 0x000e240008000c00 */
[----:B0-----:R-:W-:-:S04]  /*1900*/  LEA R2, P0, R7, UR6, 0x3 ;  /* 0x0000000607027c11 */ /* 0x001fc8000f8018ff */
[----:B------:R-:W-:-:S06]  /*1910*/  LEA.HI.X R3, R7, UR7, RZ, 0x3, P0 ;  /* 0x0000000707037c11 */ /* 0x000fcc00080f1cff */
[----:B------:R-:W2:Y:S02]  /*1920*/  LDG.E.64 R2, desc[UR8][R2.64] ;  /* 0x0000000802027981 */ /* 0x000ea4000c1e1b00 */
[----:B--2---:R-:W-:-:S04]  /*1930*/  IMAD.WIDE.U32 R4, R7, UR10, R2 ;  /* 0x0000000a07047c25 */ /* 0x004fc8000f8e0002 */
[----:B------:R-:W-:Y:S01]  /*1940*/  IMAD R5, R7, UR11, R5 ;  /* 0x0000000b07057c24 */ /* 0x000fe2000f8e0205 */
[----:B------:R-:W-:-:S04]  /*1950*/  LEA R8, P0, R4, UR4, 0x2 ;  /* 0x0000000404087c11 */ /* 0x000fc8000f8010ff */
[----:B------:R-:W-:-:S06]  /*1960*/  LEA.HI.X R9, R4, UR5, R5, 0x2, P0 ;  /* 0x0000000504097c11 */ /* 0x000fcc00080f1405 */
[----:B------:R-:W2:Y:S01]  /*1970*/  LDG.E R9, desc[UR8][R8.64] ;  /* 0x0000000808097981 */ /* 0x000ea2000c1e1900 */
[----:B------:R-:W-:Y:S02]  /*1980*/  HFMA2 R5, -RZ, RZ, 0.96630859375, -0.0022525787353515625 ;  /* 0x3bbb989dff057431 */ /* 0x000fe400000001ff */
[----:B------:R-:W-:Y:S01]  /*1990*/  IMAD.MOV.U32 R11, RZ, RZ, 0x437c0000 ;  /* 0x437c0000ff0b7424 */ /* 0x000fe200078e00ff */
[----:B------:R-:W0:Y:S01]  /*19a0*/  MUFU.RCP R2, R17 ;  /* 0x0000001100027308 */ /* 0x000e220000001000 */
[----:B------:R-:W-:Y:S01]  /*19b0*/  BSSY.RECONVERGENT B0, `(.L_x_10) ;  /* 0x0000015000007945 */ /* 0x000fe20003800200 */
[----:B--2---:R-:W-:-:S04]  /*19c0*/  FADD R0, R9, -R0 ;  /* 0x8000000009007221 */ /* 0x004fc80000000000 */
[----:B------:R-:W-:Y:S01]  /*19d0*/  FFMA.SAT R4, R0, R5, 0.5 ;  /* 0x3f00000000047423 */ /* 0x000fe20000002005 */
[----:B0-----:R-:W-:-:S03]  /*19e0*/  FFMA R5, R2, -R17, 1 ;  /* 0x3f80000002057423 */ /* 0x001fc60000000811 */
[----:B------:R-:W-:Y:S01]  /*19f0*/  FFMA.RM R4, R4, R11, 12582913 ;  /* 0x4b40000104047423 */ /* 0x000fe2000000400b */
[----:B------:R-:W-:-:S03]  /*1a00*/  FFMA R5, R2, R5, R2 ;  /* 0x0000000502057223 */ /* 0x000fc60000000002 */
[----:B------:R-:W-:-:S04]  /*1a10*/  FADD R3, R4, -12583039 ;  /* 0xcb40007f04037421 */ /* 0x000fc80000000000 */
[----:B------:R-:W-:-:S04]  /*1a20*/  FFMA R3, R0, 1.4426950216293334961, -R3 ;  /* 0x3fb8aa3b00037823 */ /* 0x000fc80000000803 */
[----:B------:R-:W-:Y:S01]  /*1a30*/  FFMA R3, R0, 1.925963033500011079e-08, R3 ;  /* 0x32a5706000037823 */ /* 0x000fe20000000003 */
[----:B------:R-:W-:-:S05]  /*1a40*/  SHF.L.U32 R0, R4, 0x17, RZ ;  /* 0x0000001704007819 */ /* 0x000fca00000006ff */
[----:B------:R-:W0:Y:S02]  /*1a50*/  MUFU.EX2 R3, R3 ;  /* 0x0000000300037308 */ /* 0x000e240000000800 */
[----:B0-----:R-:W-:-:S06]  /*1a60*/  FMUL R0, R0, R3 ;  /* 0x0000000300007220 */ /* 0x001fcc0000400000 */
[----:B------:R-:W0:Y:S01]  /*1a70*/  FCHK P0, R0, R17 ;  /* 0x0000001100007302 */ /* 0x000e220000000000 */
[----:B------:R-:W-:-:S04]  /*1a80*/  FFMA R2, R0, R5, RZ ;  /* 0x0000000500027223 */ /* 0x000fc800000000ff */
[----:B------:R-:W-:-:S04]  /*1a90*/  FFMA R4, R2, -R17, R0 ;  /* 0x8000001102047223 */ /* 0x000fc80000000000 */
[----:B------:R-:W-:Y:S01]  /*1aa0*/  FFMA R2, R5, R4, R2 ;  /* 0x0000000405027223 */ /* 0x000fe20000000002 */
[----:B0-----:R-:W-:Y:S06]  /*1ab0*/  @!P0 BRA `(.L_x_11) ;  /* 0x0000000000108947 */ /* 0x001fec0003800000 */
[----:B------:R-:W-:Y:S01]  /*1ac0*/  IMAD.MOV.U32 R3, RZ, RZ, R17 ;  /* 0x000000ffff037224 */ /* 0x000fe200078e0011 */
[----:B------:R-:W-:-:S07]  /*1ad0*/  MOV R2, 0x1af0 ;  /* 0x00001af000027802 */ /* 0x000fce0000000f00 */
[----:B------:R-:W-:Y:S05]  /*1ae0*/  CALL.REL.NOINC `($__internal_0_$__cuda_sm3x_div_rn_noftz_f32_slowpath) ;  /* 0x0000000000887944 */ /* 0x000fea0003c00000 */
[----:B------:R-:W-:-:S07]  /*1af0*/  MOV R2, R0 ;  /* 0x0000000000027202 */ /* 0x000fce0000000f00 */
.L_x_11:
[----:B------:R-:W-:Y:S05]  /*1b00*/  BSYNC.RECONVERGENT B0 ;  /* 0x0000000000007941 */ /* 0x000fea0003800200 */
.L_x_10:
[----:B------:R-:W-:Y:S02]  /*1b10*/  IMAD.MOV.U32 R9, RZ, RZ, R2 ;  /* 0x000000ffff097224 */ /* 0x000fe400078e0002 */
[----:B------:R-:W-:Y:S01]  /*1b20*/  HFMA2 R3, -RZ, RZ, 1.5048828125, 33.21875 ;  /* 0x3e055027ff037431 */ /* 0x000fe200000001ff */
[----:B------:R-:W0:Y:S02]  /*1b30*/  LDCU.64 UR4, c[0x0][0x390] ;  /* 0x00007200ff0477ac */ /* 0x000e240008000a00 */
[----:B------:R-:W-:-:S13]  /*1b40*/  FSETP.GEU.AND P0, PT, R9, 1.175494350822287508e-38, PT ;  /* 0x008000000900780b */ /* 0x000fda0003f0e000 */
[----:B------:R-:W-:-:S05]  /*1b50*/  @!P0 FMUL R9, R9, 8388608 ;  /* 0x4b00000009098820 */ /* 0x000fca0000400000 */
[----:B------:R-:W-:-:S04]  /*1b60*/  IADD3 R0, PT, PT, R9, -0x3f2aaaab, RZ ;  /* 0xc0d5555509007810 */ /* 0x000fc80007ffe0ff */
[----:B------:R-:W-:-:S05]  /*1b70*/  LOP3.LUT R2, R0, 0xff800000, RZ, 0xc0, !PT ;  /* 0xff80000000027812 */ /* 0x000fca00078ec0ff */
[----:B------:R-:W-:-:S04]  /*1b80*/  IMAD.IADD R0, R9, 0x1, -R2 ;  /* 0x0000000109007824 */ /* 0x000fc800078e0a02 */
[----:B------:R-:W-:Y:S01]  /*1b90*/  FADD R4, R0, -1 ;  /* 0xbf80000000047421 */ /* 0x000fe20000000000 */
[----:B------:R-:W-:Y:S02]  /*1ba0*/  FSEL R0, RZ, -23, P0 ;  /* 0xc1b80000ff007808 */ /* 0x000fe40000000000 */
[----:B------:R-:W-:Y:S01]  /*1bb0*/  ISETP.GT.U32.AND P0, PT, R9, 0x7f7fffff, PT ;  /* 0x7f7fffff0900780c */ /* 0x000fe20003f04070 */
[----:B------:R-:W-:-:S04]  /*1bc0*/  FFMA R3, R4, -R3, 0.14084610342979431152 ;  /* 0x3e1039f604037423 */ /* 0x000fc80000000803 */
[----:B------:R-:W-:-:S04]  /*1bd0*/  FFMA R3, R4, R3, -0.12148627638816833496 ;  /* 0xbdf8cdcc04037423 */ /* 0x000fc80000000003 */
[----:B------:R-:W-:-:S04]  /*1be0*/  FFMA R3, R4, R3, 0.13980610668659210205 ;  /* 0x3e0f295504037423 */ /* 0x000fc80000000003 */
[----:B------:R-:W-:-:S04]  /*1bf0*/  FFMA R3, R4, R3, -0.16684235632419586182 ;  /* 0xbe2ad8b904037423 */ /* 0x000fc80000000003 */
[----:B------:R-:W-:-:S04]  /*1c00*/  FFMA R3, R4, R3, 0.20012299716472625732 ;  /* 0x3e4ced0b04037423 */ /* 0x000fc80000000003 */
[----:B------:R-:W-:-:S04]  /*1c10*/  FFMA R3, R4, R3, -0.24999669194221496582 ;  /* 0xbe7fff2204037423 */ /* 0x000fc80000000003 */
[----:B------:R-:W-:-:S04]  /*1c20*/  FFMA R3, R4, R3, 0.33333182334899902344 ;  /* 0x3eaaaa7804037423 */ /* 0x000fc80000000003 */
[C---:B------:R-:W-:Y:S01]  /*1c30*/  FFMA R5, R4.reuse, R3, -0.5 ;  /* 0xbf00000004057423 */ /* 0x040fe20000000003 */
[----:B------:R-:W-:Y:S02]  /*1c40*/  I2FP.F32.S32 R3, R2 ;  /* 0x0000000200037245 */ /* 0x000fe40000201400 */
[----:B0-----:R-:W-:Y:S01]  /*1c50*/  LEA R2, P1, R7, UR4, 0x2 ;  /* 0x0000000407027c11 */ /* 0x001fe2000f8210ff */
[C---:B------:R-:W-:Y:S02]  /*1c60*/  FMUL R5, R4.reuse, R5 ;  /* 0x0000000504057220 */ /* 0x040fe40000400000 */
[----:B------:R-:W-:Y:S01]  /*1c70*/  FFMA R0, R3, 1.1920928955078125e-07, R0 ;  /* 0x3400000003007823 */ /* 0x000fe20000000000 */
[----:B------:R-:W-:Y:S01]  /*1c80*/  LEA.HI.X R3, R7, UR5, RZ, 0x2, P1 ;  /* 0x0000000507037c11 */ /* 0x000fe200088f14ff */
[----:B------:R-:W-:Y:S01]  /*1c90*/  FFMA R5, R4, R5, R4 ;  /* 0x0000000504057223 */ /* 0x000fe20000000004 */
[----:B------:R-:W-:-:S03]  /*1ca0*/  IMAD.MOV.U32 R4, RZ, RZ, 0x7f800000 ;  /* 0x7f800000ff047424 */ /* 0x000fc600078e00ff */
[----:B------:R-:W-:Y:S01]  /*1cb0*/  FFMA R0, R0, 0.69314718246459960938, R5 ;  /* 0x3f31721800007823 */ /* 0x000fe20000000005 */
[C---:B------:R-:W-:Y:S01]  /*1cc0*/  @P0 FFMA R0, R9.reuse, R4, +INF ;  /* 0x7f80000009000423 */ /* 0x040fe20000000004 */
[----:B------:R-:W-:-:S04]  /*1cd0*/  FSETP.NEU.AND P0, PT, R9, RZ, PT ;  /* 0x000000ff0900720b */ /* 0x000fc80003f0d000 */
[----:B------:R-:W-:-:S05]  /*1ce0*/  FSEL R5, -R0, +INF , P0 ;  /* 0x7f80000000057808 */ /* 0x000fca0000000100 */
[----:B------:R-:W-:Y:S01]  /*1cf0*/  STG.E desc[UR8][R2.64], R5 ;  /* 0x0000000502007986 */ /* 0x000fe2000c101908 */
[----:B------:R-:W-:Y:S05]  /*1d00*/  EXIT ;  /* 0x000000000000794d */ /* 0x000fea0003800000 */
        .weak           $__internal_0_$__cuda_sm3x_div_rn_noftz_f32_slowpath
        .type           $__internal_0_$__cuda_sm3x_div_rn_noftz_f32_slowpath,@function
        .size           $__internal_0_$__cuda_sm3x_div_rn_noftz_f32_slowpath,(.L_x_24 - $__internal_0_$__cuda_sm3x_div_rn_noftz_f32_slowpath)
$__internal_0_$__cuda_sm3x_div_rn_noftz_f32_slowpath:
[----:B------:R-:W-:Y:S01]  /*1d10*/  SHF.R.U32.HI R5, RZ, 0x17, R3 ;  /* 0x00000017ff057819 */ /* 0x000fe20000011603 */
[----:B------:R-:W-:Y:S01]  /*1d20*/  BSSY.RECONVERGENT B1, `(.L_x_12) ;  /* 0x0000063000017945 */ /* 0x000fe20003800200 */
[----:B------:R-:W-:Y:S02]  /*1d30*/  SHF.R.U32.HI R4, RZ, 0x17, R0 ;  /* 0x00000017ff047819 */ /* 0x000fe40000011600 */
[----:B------:R-:W-:Y:S02]  /*1d40*/  LOP3.LUT R12, R5, 0xff, RZ, 0xc0, !PT ;  /* 0x000000ff050c7812 */ /* 0x000fe400078ec0ff */
[----:B------:R-:W-:Y:S02]  /*1d50*/  LOP3.LUT R10, R4, 0xff, RZ, 0xc0, !PT ;  /* 0x000000ff040a7812 */ /* 0x000fe400078ec0ff */
[----:B------:R-:W-:Y:S02]  /*1d60*/  IADD3 R8, PT, PT, R12, -0x1, RZ ;  /* 0xffffffff0c087810 */ /* 0x000fe40007ffe0ff */
[----:B------:R-:W-:Y:S01]  /*1d70*/  MOV R4, R0 ;  /* 0x0000000000047202 */ /* 0x000fe20000000f00 */
[----:B------:R-:W-:Y:S01]  /*1d80*/  VIADD R6, R10, 0xffffffff ;  /* 0xffffffff0a067836 */ /* 0x000fe20000000000 */
[----:B------:R-:W-:-:S04]  /*1d90*/  ISETP.GT.U32.AND P0, PT, R8, 0xfd, PT ;  /* 0x000000fd0800780c */ /* 0x000fc80003f04070 */
[----:B------:R-:W-:-:S13]  /*1da0*/  ISETP.GT.U32.OR P0, PT, R6, 0xfd, P0 ;  /* 0x000000fd0600780c */ /* 0x000fda0000704470 */
[----:B------:R-:W-:Y:S01]  /*1db0*/  @!P0 IMAD.MOV.U32 R5, RZ, RZ, RZ ;  /* 0x000000ffff058224 */ /* 0x000fe200078e00ff */
[----:B------:R-:W-:Y:S06]  /*1dc0*/  @!P0 BRA `(.L_x_13) ;  /* 0x00000000005c8947 */ /* 0x000fec0003800000 */
[----:B------:R-:W-:Y:S02]  /*1dd0*/  FSETP.GTU.FTZ.AND P1, PT, |R3|, +INF , PT ;  /* 0x7f8000000300780b */ /* 0x000fe40003f3c200 */
[----:B------:R-:W-:-:S04]  /*1de0*/  FSETP.GTU.FTZ.AND P0, PT, |R0|, +INF , PT ;  /* 0x7f8000000000780b */ /* 0x000fc80003f1c200 */
[----:B------:R-:W-:-:S13]  /*1df0*/  PLOP3.LUT P0, PT, P0, P1, PT, 0xf8, 0x8f ;  /* 0x00000000008f781c */ /* 0x000fda0000703f70 */
[----:B------:R-:W-:Y:S05]  /*1e00*/  @P0 BRA `(.L_x_14) ;  /* 0x00000004004c0947 */ /* 0x000fea0003800000 */
[----:B------:R-:W-:-:S13]  /*1e10*/  LOP3.LUT P0, RZ, R3, 0x7fffffff, R4, 0xc8, !PT ;  /* 0x7fffffff03ff7812 */ /* 0x000fda000780c804 */
[----:B------:R-:W-:Y:S05]  /*1e20*/  @!P0 BRA `(.L_x_15) ;  /* 0x00000004003c8947 */ /* 0x000fea0003800000 */
[C---:B------:R-:W-:Y:S02]  /*1e30*/  FSETP.NEU.FTZ.AND P1, PT, |R0|.reuse, +INF , PT ;  /* 0x7f8000000000780b */ /* 0x040fe40003f3d200 */
[----:B------:R-:W-:Y:S02]  /*1e40*/  FSETP.NEU.FTZ.AND P2, PT, |R3|, +INF , PT ;  /* 0x7f8000000300780b */ /* 0x000fe40003f5d200 */
[----:B------:R-:W-:-:S11]  /*1e50*/  FSETP.NEU.FTZ.AND P0, PT, |R0|, +INF , PT ;  /* 0x7f8000000000780b */ /* 0x000fd60003f1d200 */
[----:B------:R-:W-:Y:S05]  /*1e60*/  @!P2 BRA !P1, `(.L_x_15) ;  /* 0x00000004002ca947 */ /* 0x000fea0004800000 */
[----:B------:R-:W-:-:S04]  /*1e70*/  LOP3.LUT P1, RZ, R4, 0x7fffffff, RZ, 0xc0, !PT ;  /* 0x7fffffff04ff7812 */ /* 0x000fc8000782c0ff */
[----:B------:R-:W-:-:S13]  /*1e80*/  PLOP3.LUT P1, PT, P2, P1, PT, 0x2f, 0xf2 ;  /* 0x0000000000f2781c */ /* 0x000fda0001722577 */
[----:B------:R-:W-:Y:S05]  /*1e90*/  @P1 BRA `(.L_x_16) ;  /* 0x0000000400181947 */ /* 0x000fea0003800000 */
[----:B------:R-:W-:-:S04]  /*1ea0*/  LOP3.LUT P1, RZ, R3, 0x7fffffff, RZ, 0xc0, !PT ;  /* 0x7fffffff03ff7812 */ /* 0x000fc8000782c0ff */
[----:B------:R-:W-:-:S13]  /*1eb0*/  PLOP3.LUT P0, PT, P0, P1, PT, 0x2f, 0xf2 ;  /* 0x0000000000f2781c */ /* 0x000fda0000702577 */
[----:B------:R-:W-:Y:S05]  /*1ec0*/  @P0 BRA `(.L_x_17) ;  /* 0x0000000400000947 */ /* 0x000fea0003800000 */
[----:B------:R-:W-:Y:S02]  /*1ed0*/  ISETP.GE.AND P0, PT, R6, RZ, PT ;  /* 0x000000ff0600720c */ /* 0x000fe40003f06270 */
[----:B------:R-:W-:-:S11]  /*1ee0*/  ISETP.GE.AND P1, PT, R8, RZ, PT ;  /* 0x000000ff0800720c */ /* 0x000fd60003f26270 */
[----:B------:R-:W-:Y:S01]  /*1ef0*/  @P0 MOV R5, RZ ;  /* 0x000000ff00050202 */ /* 0x000fe20000000f00 */
[----:B------:R-:W-:Y:S02]  /*1f00*/  @!P0 IMAD.MOV.U32 R5, RZ, RZ, -0x40 ;  /* 0xffffffc0ff058424 */ /* 0x000fe400078e00ff */
[----:B------:R-:W-:Y:S01]  /*1f10*/  @!P0 FFMA R4, R0, 1.84467440737095516160e+19, RZ ;  /* 0x5f80000000048823 */ /* 0x000fe200000000ff */
[----:B------:R-:W-:Y:S02]  /*1f20*/  @!P1 FFMA R3, R3, 1.84467440737095516160e+19, RZ ;  /* 0x5f80000003039823 */ /* 0x000fe400000000ff */
[----:B------:R-:W-:-:S07]  /*1f30*/  @!P1 IADD3 R5, PT, PT, R5, 0x40, RZ ;  /* 0x0000004005059810 */ /* 0x000fce0007ffe0ff */
.L_x_13:
[----:B------:R-:W-:Y:S01]  /*1f40*/  LEA R0, R12, 0xc0800000, 0x17 ;  /* 0xc08000000c007811 */ /* 0x000fe200078eb8ff */
[----:B------:R-:W-:Y:S04]  /*1f50*/  BSSY.RECONVERGENT B2, `(.L_x_18) ;  /* 0x0000036000027945 */ /* 0x000fe80003800200 */
[----:B------:R-:W-:Y:S01]  /*1f60*/  IMAD.IADD R6, R3, 0x1, -R0 ;  /* 0x0000000103067824 */ /* 0x000fe200078e0a00 */
[----:B------:R-:W-:-:S03]  /*1f70*/  IADD3 R3, PT, PT, R10, -0x7f, RZ ;  /* 0xffffff810a037810 */ /* 0x000fc60007ffe0ff */
[----:B------:R-:W0:Y:S01]  /*1f80*/  MUFU.RCP R8, R6 ;  /* 0x0000000600087308 */ /* 0x000e220000001000 */
[----:B------:R-:W-:Y:S01]  /*1f90*/  FADD.FTZ R9, -R6, -RZ ;  /* 0x800000ff06097221 */ /* 0x000fe20000010100 */
[----:B------:R-:W-:-:S03]  /*1fa0*/  IMAD R0, R3, -0x800000, R4 ;  /* 0xff80000003007824 */ /* 0x000fc600078e0204 */
[----:B0-----:R-:W-:-:S04]  /*1fb0*/  FFMA R11, R8, R9, 1 ;  /* 0x3f800000080b7423 */ /* 0x001fc80000000009 */
[----:B------:R-:W-:-:S04]  /*1fc0*/  FFMA R13, R8, R11, R8 ;  /* 0x0000000b080d7223 */ /* 0x000fc80000000008 */
[----:B------:R-:W-:-:S04]  /*1fd0*/  FFMA R4, R0, R13, RZ ;  /* 0x0000000d00047223 */ /* 0x000fc800000000ff */
[----:B------:R-:W-:-:S04]  /*1fe0*/  FFMA R11, R9, R4, R0 ;  /* 0x00000004090b7223 */ /* 0x000fc80000000000 */
[----:B------:R-:W-:Y:S01]  /*1ff0*/  FFMA R8, R13, R11, R4 ;  /* 0x0000000b0d087223 */ /* 0x000fe20000000004 */
[----:B------:R-:W-:-:S03]  /*2000*/  IADD3 R4, PT, PT, R3, 0x7f, -R12 ;  /* 0x0000007f03047810 */ /* 0x000fc60007ffe80c */
[----:B------:R-:W-:Y:S02]  /*2010*/  FFMA R9, R9, R8, R0 ;  /* 0x0000000809097223 */ /* 0x000fe40000000000 */
[----:B------:R-:W-:Y:S02]  /*2020*/  IMAD.IADD R4, R4, 0x1, R5 ;  /* 0x0000000104047824 */ /* 0x000fe400078e0205 */
[----:B------:R-:W-:-:S05]  /*2030*/  FFMA R0, R13, R9, R8 ;  /* 0x000000090d007223 */ /* 0x000fca0000000008 */
[----:B------:R-:W-:-:S04]  /*2040*/  SHF.R.U32.HI R3, RZ, 0x17, R0 ;  /* 0x00000017ff037819 */ /* 0x000fc80000011600 */
[----:B------:R-:W-:-:S04]  /*2050*/  LOP3.LUT R3, R3, 0xff, RZ, 0xc0, !PT ;  /* 0x000000ff03037812 */ /* 0x000fc800078ec0ff */
[----:B------:R-:W-:-:S05]  /*2060*/  IADD3 R10, PT, PT, R3, R4, RZ ;  /* 0x00000004030a7210 */ /* 0x000fca0007ffe0ff */
[----:B------:R-:W-:-:S05]  /*2070*/  VIADD R3, R10, 0xffffffff ;  /* 0xffffffff0a037836 */ /* 0x000fca0000000000 */
[----:B------:R-:W-:-:S13]  /*2080*/  ISETP.GE.U32.AND P0, PT, R3, 0xfe, PT ;  /* 0x000000fe0300780c */ /* 0x000fda0003f06070 */
[----:B------:R-:W-:Y:S05]  /*2090*/  @!P0 BRA `(.L_x_19) ;  /* 0x0000000000808947 */ /* 0x000fea0003800000 */
[----:B------:R-:W-:-:S13]  /*20a0*/  ISETP.GT.AND P0, PT, R10, 0xfe, PT ;  /* 0x000000fe0a00780c */ /* 0x000fda0003f04270 */
[----:B------:R-:W-:Y:S05]  /*20b0*/  @P0 BRA `(.L_x_20) ;  /* 0x00000000006c0947 */ /* 0x000fea0003800000 */
[----:B------:R-:W-:-:S13]  /*20c0*/  ISETP.GE.AND P0, PT, R10, 0x1, PT ;  /* 0x000000010a00780c */ /* 0x000fda0003f06270 */
[----:B------:R-:W-:Y:S05]  /*20d0*/  @P0 BRA `(.L_x_21) ;  /* 0x0000000000740947 */ /* 0x000fea0003800000 */
[----:B------:R-:W-:Y:S02]  /*20e0*/  ISETP.GE.AND P0, PT, R10, -0x18, PT ;  /* 0xffffffe80a00780c */ /* 0x000fe40003f06270 */
[----:B------:R-:W-:-:S11]  /*20f0*/  LOP3.LUT R0, R0, 0x80000000, RZ, 0xc0, !PT ;  /* 0x8000000000007812 */ /* 0x000fd600078ec0ff */
[----:B------:R-:W-:Y:S05]  /*2100*/  @!P0 BRA `(.L_x_21) ;  /* 0x0000000000688947 */ /* 0x000fea0003800000 */
[CCC-:B------:R-:W-:Y:S01]  /*2110*/  FFMA.RZ R3, R13.reuse, R9.reuse, R8.reuse ;  /* 0x000000090d037223 */ /* 0x1c0fe2000000c008 */
[C---:B------:R-:W-:Y:S01]  /*2120*/  IADD3 R6, PT, PT, R10.reuse, 0x20, RZ ;  /* 0x000000200a067810 */ /* 0x040fe20007ffe0ff */
[-CC-:B------:R-:W-:Y:S01]  /*2130*/  FFMA.RM R4, R13, R9.reuse, R8.reuse ;  /* 0x000000090d047223 */ /* 0x180fe20000004008 */
[C---:B------:R-:W-:Y:S02]  /*2140*/  ISETP.NE.AND P2, PT, R10.reuse, RZ, PT ;  /* 0x000000ff0a00720c */ /* 0x040fe40003f45270 */
[----:B------:R-:W-:Y:S01]  /*2150*/  LOP3.LUT R5, R3, 0x7fffff, RZ, 0xc0, !PT ;  /* 0x007fffff03057812 */ /* 0x000fe200078ec0ff */
[----:B------:R-:W-:Y:S01]  /*2160*/  FFMA.RP R3, R13, R9, R8 ;  /* 0x000000090d037223 */ /* 0x000fe20000008008 */
[----:B------:R-:W-:Y:S01]  /*2170*/  IMAD.MOV R8, RZ, RZ, -R10 ;  /* 0x000000ffff087224 */ /* 0x000fe200078e0a0a */
[----:B------:R-:W-:Y:S02]  /*2180*/  ISETP.NE.AND P1, PT, R10, RZ, PT ;  /* 0x000000ff0a00720c */ /* 0x000fe40003f25270 */
[----:B------:R-:W-:-:S02]  /*2190*/  LOP3.LUT R5, R5, 0x800000, RZ, 0xfc, !PT ;  /* 0x0080000005057812 */ /* 0x000fc400078efcff */
[----:B------:R-:W-:Y:S02]  /*21a0*/  FSETP.NEU.FTZ.AND P0, PT, R3, R4, PT ;  /* 0x000000040300720b */ /* 0x000fe40003f1d000 */
[----:B------:R-:W-:Y:S02]  /*21b0*/  SHF.L.U32 R6, R5, R6, RZ ;  /* 0x0000000605067219 */ /* 0x000fe400000006ff */
[----:B------:R-:W-:Y:S02]  /*21c0*/  SEL R4, R8, RZ, P2 ;  /* 0x000000ff08047207 */ /* 0x000fe40001000000 */
[----:B------:R-:W-:Y:S02]  /*21d0*/  ISETP.NE.AND P1, PT, R6, RZ, P1 ;  /* 0x000000ff0600720c */ /* 0x000fe40000f25270 */
[----:B------:R-:W-:Y:S02]  /*21e0*/  SHF.R.U32.HI R4, RZ, R4, R5 ;  /* 0x00000004ff047219 */ /* 0x000fe40000011605 */
[----:B------:R-:W-:-:S02]  /*21f0*/  PLOP3.LUT P0, PT, P0, P1, PT, 0xf8, 0x8f ;  /* 0x00000000008f781c */ /* 0x000fc40000703f70 */
[----:B------:R-:W-:Y:S02]  /*2200*/  SHF.R.U32.HI R6, RZ, 0x1, R4 ;  /* 0x00000001ff067819 */ /* 0x000fe40000011604 */
[----:B------:R-:W-:-:S04]  /*2210*/  SEL R3, RZ, 0x1, !P0 ;  /* 0x00000001ff037807 */ /* 0x000fc80004000000 */
[----:B------:R-:W-:-:S04]  /*2220*/  LOP3.LUT R3, R3, 0x1, R6, 0xf8, !PT ;  /* 0x0000000103037812 */ /* 0x000fc800078ef806 */
[----:B------:R-:W-:-:S04]  /*2230*/  LOP3.LUT R3, R3, R4, RZ, 0xc0, !PT ;  /* 0x0000000403037212 */ /* 0x000fc800078ec0ff */
[----:B------:R-:W-:-:S04]  /*2240*/  IADD3 R3, PT, PT, R6, R3, RZ ;  /* 0x0000000306037210 */ /* 0x000fc80007ffe0ff */
[----:B------:R-:W-:Y:S01]  /*2250*/  LOP3.LUT R0, R3, R0, RZ, 0xfc, !PT ;  /* 0x0000000003007212 */ /* 0x000fe200078efcff */
[----:B------:R-:W-:Y:S06]  /*2260*/  BRA `(.L_x_21) ;  /* 0x0000000000107947 */ /* 0x000fec0003800000 */
.L_x_20:
[----:B------:R-:W-:-:S04]  /*2270*/  LOP3.LUT R0, R0, 0x80000000, RZ, 0xc0, !PT ;  /* 0x8000000000007812 */ /* 0x000fc800078ec0ff */
[----:B------:R-:W-:Y:S01]  /*2280*/  LOP3.LUT R0, R0, 0x7f800000, RZ, 0xfc, !PT ;  /* 0x7f80000000007812 */ /* 0x000fe200078efcff */
[----:B------:R-:W-:Y:S06]  /*2290*/  BRA `(.L_x_21) ;  /* 0x0000000000047947 */ /* 0x000fec0003800000 */
.L_x_19:
[----:B------:R-:W-:-:S07]  /*22a0*/  IMAD R0, R4, 0x800000, R0 ;  /* 0x0080000004007824 */ /* 0x000fce00078e0200 */
.L_x_21:
[----:B------:R-:W-:Y:S05]  /*22b0*/  BSYNC.RECONVERGENT B2 ;  /* 0x0000000000027941 */ /* 0x000fea0003800200 */
.L_x_18:
[----:B------:R-:W-:Y:S05]  /*22c0*/  BRA `(.L_x_22) ;  /* 0x0000000000207947 */ /* 0x000fea0003800000 */
.L_x_17:
[----:B------:R-:W-:-:S04]  /*22d0*/  LOP3.LUT R0, R3, 0x80000000, R4, 0x48, !PT ;  /* 0x8000000003007812 */ /* 0x000fc800078e4804 */
[----:B------:R-:W-:Y:S01]  /*22e0*/  LOP3.LUT R0, R0, 0x7f800000, RZ, 0xfc, !PT ;  /* 0x7f80000000007812 */ /* 0x000fe200078efcff */
[----:B------:R-:W-:Y:S06]  /*22f0*/  BRA `(.L_x_22) ;  /* 0x0000000000147947 */ /* 0x000fec0003800000 */
.L_x_16:
[----:B------:R-:W-:Y:S01]  /*2300*/  LOP3.LUT R0, R3, 0x80000000, R4, 0x48, !PT ;  /* 0x8000000003007812 */ /* 0x000fe200078e4804 */
[----:B------:R-:W-:Y:S06]  /*2310*/  BRA `(.L_x_22) ;  /* 0x00000000000c7947 */ /* 0x000fec0003800000 */
.L_x_15:
[----:B------:R-:W0:Y:S01]  /*2320*/  MUFU.RSQ R0, -QNAN ;  /* 0xffc0000000007908 */ /* 0x000e220000001400 */
[----:B------:R-:W-:Y:S05]  /*2330*/  BRA `(.L_x_22) ;  /* 0x0000000000047947 */ /* 0x000fea0003800000 */
.L_x_14:
[----:B------:R-:W-:-:S07]  /*2340*/  FADD.FTZ R0, R0, R3 ;  /* 0x0000000300007221 */ /* 0x000fce0000010000 */
.L_x_22:
[----:B------:R-:W-:Y:S05]  /*2350*/  BSYNC.RECONVERGENT B1 ;  /* 0x0000000000017941 */ /* 0x000fea0003800200 */
.L_x_12:
[----:B------:R-:W-:-:S04]  /*2360*/  HFMA2 R3, -RZ, RZ, 0, 0 ;  /* 0x00000000ff037431 */ /* 0x000fc800000001ff */
[----:B0-----:R-:W-:Y:S05]  /*2370*/  RET.REL.NODEC R2 `(_Z20cross_entropy_kernelPfPmS_mm) ;  /* 0xffffffdc02207950 */ /* 0x001fea0003c3ffff */
.L_x_23:
[----:B------:R-:W-:-:S00]  /*2380*/  BRA `(.L_x_23) ;  /* 0xfffffffc00fc7947 */ /* 0x000fc0000383ffff */
[----:B------:R-:W-:-:S00]  /*2390*/  NOP ;  /* 0x0000000000007918 */ /* 0x000fc00000000000 */
        /* <DEDUP_REMOVED lines=14> */
.L_x_24:


//--------------------- .nv.shared.reserved.0     --------------------------
	.section	.nv.shared.reserved.0,"aw",@nobits
	.weak		__nv_reservedSMEM_offset_0_alias
	.size		__nv_reservedSMEM_offset_0_alias, 0, 64
	.other		__nv_reservedSMEM_offset_0_alias,@"STO_CUDA_RESERVED_SHARED STV_DEFAULT"
__nv_reservedSMEM_offset_0_alias:
	.zero		0
	.zero		64


//--------------------- .nv.constant0._Z20cross_entropy_kernelPfPmS_mm --------------------------
	.section	.nv.constant0._Z20cross_entropy_kernelPfPmS_mm,"a",@progbits
	.sectionflags	@""
	.align	4
.nv.constant0._Z20cross_entropy_kernelPfPmS_mm:
	.zero		936


//--------------------- SYMBOLS --------------------------

	.type		.nv.reservedSmem.offset0,@object
	.size		.nv.reservedSmem.offset0,0x4
